	.headerflags	@"EF_CUDA_TEXMODE_UNIFIED EF_CUDA_64BIT_ADDRESS EF_CUDA_ACCELERATORS EF_CUDA_SM90 EF_CUDA_VIRTUAL_SM(EF_CUDA_SM90)"
	.elftype	@"ET_EXEC"


//--------------------- .nv.info                  --------------------------
	.section	.nv.info,"",@"SHT_CUDA_INFO"
	.align	4


	//----- nvinfo : EIATTR_REGCOUNT
	.align		4
        /*0000*/ 	.byte	0x04, 0x2f
        /*0002*/ 	.short	(.L_2 - .L_1)
	.align		4
.L_1:
        /*0004*/ 	.word	index@(triton_red_fused_convolution_native_layer_norm_6)
        /*0008*/ 	.word	0x00000020


	//----- nvinfo : EIATTR_MIN_STACK_SIZE
	.align		4
.L_2:
        /*000c*/ 	.byte	0x04, 0x12
        /*000e*/ 	.short	(.L_4 - .L_3)
	.align		4
.L_3:
        /*0010*/ 	.word	index@(triton_red_fused_convolution_native_layer_norm_6)
        /*0014*/ 	.word	0x00000000


	//----- nvinfo : EIATTR_FRAME_SIZE
	.align		4
.L_4:
        /*0018*/ 	.byte	0x04, 0x11
        /*001a*/ 	.short	(.L_6 - .L_5)
	.align		4
.L_5:
        /*001c*/ 	.word	index@(triton_red_fused_convolution_native_layer_norm_6)
        /*0020*/ 	.word	0x00000000


	//----- nvinfo : EIATTR_MIN_STACK_SIZE
	.align		4
.L_6:
        /*0024*/ 	.byte	0x04, 0x12
        /*0026*/ 	.short	(.L_8 - .L_7)
	.align		4
.L_7:
        /*0028*/ 	.word	index@(triton_red_fused_convolution_native_layer_norm_6)
        /*002c*/ 	.word	0x00000000
.L_8:


//--------------------- .nv.info.triton_red_fused_convolution_native_layer_norm_6 --------------------------
	.section	.nv.info.triton_red_fused_convolution_native_layer_norm_6,"",@"SHT_CUDA_INFO"
	.sectionflags	@""
	.align	4


	//----- nvinfo : EIATTR_CUDA_API_VERSION
	.align		4
        /*0000*/ 	.byte	0x04, 0x37
        /*0002*/ 	.short	(.L_10 - .L_9)
.L_9:
        /*0004*/ 	.word	0x0000007c


	//----- nvinfo : EIATTR_KPARAM_INFO
	.align		4
.L_10:
        /*0008*/ 	.byte	0x04, 0x17
        /*000a*/ 	.short	(.L_12 - .L_11)
.L_11:
        /*000c*/ 	.word	0x00000000
        /*0010*/ 	.short	0x0008
        /*0012*/ 	.short	0x003c
        /*0014*/ 	.byte	0x00, 0xf0, 0x11, 0x00


	//----- nvinfo : EIATTR_KPARAM_INFO
	.align		4
.L_12:
        /*0018*/ 	.byte	0x04, 0x17
        /*001a*/ 	.short	(.L_14 - .L_13)
.L_13:
        /*001c*/ 	.word	0x00000000
        /*0020*/ 	.short	0x0007
        /*0022*/ 	.short	0x0038
        /*0024*/ 	.byte	0x00, 0xf0, 0x11, 0x00


	//----- nvinfo : EIATTR_KPARAM_INFO
	.align		4
.L_14:
        /*0028*/ 	.byte	0x04, 0x17
        /*002a*/ 	.short	(.L_16 - .L_15)
.L_15:
        /*002c*/ 	.word	0x00000000
        /*0030*/ 	.short	0x0006
        /*0032*/ 	.short	0x0030
        /*0034*/ 	.byte	0x00, 0xf4, 0x21, 0x00


	//----- nvinfo : EIATTR_KPARAM_INFO
	.align		4
.L_16:
        /*0038*/ 	.byte	0x04, 0x17
        /*003a*/ 	.short	(.L_18 - .L_17)
.L_17:
        /*003c*/ 	.word	0x00000000
        /*0040*/ 	.short	0x0005
        /*0042*/ 	.short	0x0028
        /*0044*/ 	.byte	0x00, 0xf4, 0x21, 0x00


	//----- nvinfo : EIATTR_KPARAM_INFO
	.align		4
.L_18:
        /*0048*/ 	.byte	0x04, 0x17
        /*004a*/ 	.short	(.L_20 - .L_19)
.L_19:
        /*004c*/ 	.word	0x00000000
        /*0050*/ 	.short	0x0004
        /*0052*/ 	.short	0x0020
        /*0054*/ 	.byte	0x00, 0xf4, 0x21, 0x00


	//----- nvinfo : EIATTR_KPARAM_INFO
	.align		4
.L_20:
        /*0058*/ 	.byte	0x04, 0x17
        /*005a*/ 	.short	(.L_22 - .L_21)
.L_21:
        /*005c*/ 	.word	0x00000000
        /*0060*/ 	.short	0x0003
        /*0062*/ 	.short	0x0018
        /*0064*/ 	.byte	0x00, 0xf4, 0x21, 0x00


	//----- nvinfo : EIATTR_KPARAM_INFO
	.align		4
.L_22:
        /*0068*/ 	.byte	0x04, 0x17
        /*006a*/ 	.short	(.L_24 - .L_23)
.L_23:
        /*006c*/ 	.word	0x00000000
        /*0070*/ 	.short	0x0002
        /*0072*/ 	.short	0x0010
        /*0074*/ 	.byte	0x00, 0xf4, 0x21, 0x00


	//----- nvinfo : EIATTR_KPARAM_INFO
	.align		4
.L_24:
        /*0078*/ 	.byte	0x04, 0x17
        /*007a*/ 	.short	(.L_26 - .L_25)
.L_25:
        /*007c*/ 	.word	0x00000000
        /*0080*/ 	.short	0x0001
        /*0082*/ 	.short	0x0008
        /*0084*/ 	.byte	0x00, 0xf4, 0x21, 0x00


	//----- nvinfo : EIATTR_KPARAM_INFO
	.align		4
.L_26:
        /*0088*/ 	.byte	0x04, 0x17
        /*008a*/ 	.short	(.L_28 - .L_27)
.L_27:
        /*008c*/ 	.word	0x00000000
        /*0090*/ 	.short	0x0000
        /*0092*/ 	.short	0x0000
        /*0094*/ 	.byte	0x00, 0xf4, 0x21, 0x00


	//----- nvinfo : EIATTR_SPARSE_MMA_MASK
	.align		4
.L_28:
        /*0098*/ 	.byte	0x03, 0x50
        /*009a*/ 	.short	0x0000


	//----- nvinfo : EIATTR_MAXREG_COUNT
	.align		4
        /*009c*/ 	.byte	0x03, 0x1b
        /*009e*/ 	.short	0x0080


	//----- nvinfo : EIATTR_COOP_GROUP_MASK_REGIDS
	.align		4
        /*00a0*/ 	.byte	0x04, 0x29
        /*00a2*/ 	.short	(.L_30 - .L_29)


	//   ....[0]....
.L_29:
        /*00a4*/ 	.word	0xffffffff


	//   ....[1]....
        /*00a8*/ 	.word	0xffffffff


	//   ....[2]....
        /*00ac*/ 	.word	0xffffffff


	//   ....[3]....
        /*00b0*/ 	.word	0xffffffff


	//   ....[4]....
        /*00b4*/ 	.word	0xffffffff


	//   ....[5]....
        /*00b8*/ 	.word	0xffffffff


	//   ....[6]....
        /*00bc*/ 	.word	0xffffffff


	//   ....[7]....
        /*00c0*/ 	.word	0xffffffff


	//   ....[8]....
        /*00c4*/ 	.word	0xffffffff


	//   ....[9]....
        /*00c8*/ 	.word	0xffffffff


	//   ....[10]....
        /*00cc*/ 	.word	0xffffffff


	//   ....[11]....
        /*00d0*/ 	.word	0xffffffff


	//   ....[12]....
        /*00d4*/ 	.word	0xffffffff


	//   ....[13]....
        /*00d8*/ 	.word	0xffffffff


	//   ....[14]....
        /*00dc*/ 	.word	0xffffffff


	//   ....[15]....
        /*00e0*/ 	.word	0xffffffff


	//   ....[16]....
        /*00e4*/ 	.word	0xffffffff


	//   ....[17]....
        /*00e8*/ 	.word	0xffffffff


	//   ....[18]....
        /*00ec*/ 	.word	0xffffffff


	//   ....[19]....
        /*00f0*/ 	.word	0xffffffff


	//   ....[20]....
        /*00f4*/ 	.word	0xffffffff


	//   ....[21]....
        /*00f8*/ 	.word	0xffffffff


	//   ....[22]....
        /*00fc*/ 	.word	0xffffffff


	//   ....[23]....
        /*0100*/ 	.word	0xffffffff


	//   ....[24]....
        /*0104*/ 	.word	0xffffffff


	//   ....[25]....
        /*0108*/ 	.word	0xffffffff


	//   ....[26]....
        /*010c*/ 	.word	0xffffffff


	//   ....[27]....
        /*0110*/ 	.word	0xffffffff


	//   ....[28]....
        /*0114*/ 	.word	0xffffffff


	//   ....[29]....
        /*0118*/ 	.word	0xffffffff


	//----- nvinfo : EIATTR_COOP_GROUP_INSTR_OFFSETS
	.align		4
.L_30:
        /*011c*/ 	.byte	0x04, 0x28
        /*011e*/ 	.short	(.L_32 - .L_31)


	//   ....[0]....
.L_31:
        /*0120*/ 	.word	0x00000730


	//   ....[1]....
        /*0124*/ 	.word	0x00000870


	//   ....[2]....
        /*0128*/ 	.word	0x000008a0


	//   ....[3]....
        /*012c*/ 	.word	0x00000980


	//   ....[4]....
        /*0130*/ 	.word	0x000009a0


	//   ....[5]....
        /*0134*/ 	.word	0x00000b30


	//   ....[6]....
        /*0138*/ 	.word	0x00000b80


	//   ....[7]....
        /*013c*/ 	.word	0x00000bb0


	//   ....[8]....
        /*0140*/ 	.word	0x00000be0


	//   ....[9]....
        /*0144*/ 	.word	0x00000c00


	//   ....[10]....
        /*0148*/ 	.word	0x00000c70


	//   ....[11]....
        /*014c*/ 	.word	0x00000e00


	//   ....[12]....
        /*0150*/ 	.word	0x00000e30


	//   ....[13]....
        /*0154*/ 	.word	0x00000e50


	//   ....[14]....
        /*0158*/ 	.word	0x00000e80


	//   ....[15]....
        /*015c*/ 	.word	0x00000ec0


	//   ....[16]....
        /*0160*/ 	.word	0x00000f10


	//   ....[17]....
        /*0164*/ 	.word	0x000010a0


	//   ....[18]....
        /*0168*/ 	.word	0x000010c0


	//   ....[19]....
        /*016c*/ 	.word	0x00001100


	//   ....[20]....
        /*0170*/ 	.word	0x00001130


	//   ....[21]....
        /*0174*/ 	.word	0x00001170


	//   ....[22]....
        /*0178*/ 	.word	0x000011c0


	//   ....[23]....
        /*017c*/ 	.word	0x00001250


	//   ....[24]....
        /*0180*/ 	.word	0x000012e0


	//   ....[25]....
        /*0184*/ 	.word	0x00001340


	//   ....[26]....
        /*0188*/ 	.word	0x00001420


	//   ....[27]....
        /*018c*/ 	.word	0x000014e0


	//   ....[28]....
        /*0190*/ 	.word	0x000015e0


	//   ....[29]....
        /*0194*/ 	.word	0x00001660


	//----- nvinfo : EIATTR_EXIT_INSTR_OFFSETS
	.align		4
.L_32:
        /*0198*/ 	.byte	0x04, 0x1c
        /*019a*/ 	.short	(.L_34 - .L_33)


	//   ....[0]....
.L_33:
        /*019c*/ 	.word	0x00001ce0


	//   ....[1]....
        /*01a0*/ 	.word	0x00001d00


	//----- nvinfo : EIATTR_REQNTID
	.align		4
.L_34:
        /*01a4*/ 	.byte	0x04, 0x10
        /*01a6*/ 	.short	(.L_36 - .L_35)
.L_35:
        /*01a8*/ 	.word	0x00000200
        /*01ac*/ 	.word	0x00000001
        /*01b0*/ 	.word	0x00000001


	//----- nvinfo : EIATTR_CBANK_PARAM_SIZE
	.align		4
.L_36:
        /*01b4*/ 	.byte	0x03, 0x19
        /*01b6*/ 	.short	0x0040


	//----- nvinfo : EIATTR_PARAM_CBANK
	.align		4
        /*01b8*/ 	.byte	0x04, 0x0a
        /*01ba*/ 	.short	(.L_38 - .L_37)
	.align		4
.L_37:
        /*01bc*/ 	.word	index@(.nv.constant0.triton_red_fused_convolution_native_layer_norm_6)
        /*01c0*/ 	.short	0x0210
        /*01c2*/ 	.short	0x0040


	//----- nvinfo : EIATTR_SW_WAR
	.align		4
.L_38:
        /*01c4*/ 	.byte	0x04, 0x36
        /*01c6*/ 	.short	(.L_40 - .L_39)
.L_39:
        /*01c8*/ 	.word	0x00000008
.L_40:


//--------------------- .nv.callgraph             --------------------------
	.section	.nv.callgraph,"",@"SHT_CUDA_CALLGRAPH"
	.align	4
	.sectionentsize	8
	.align		4
        /*0000*/ 	.word	0x00000000
	.align		4
        /*0004*/ 	.word	0xffffffff
	.align		4
        /*0008*/ 	.word	0x00000000
	.align		4
        /*000c*/ 	.word	0xfffffffe
	.align		4
        /*0010*/ 	.word	0x00000000
	.align		4
        /*0014*/ 	.word	0xfffffffd
	.align		4
        /*0018*/ 	.word	0x00000000
	.align		4
        /*001c*/ 	.word	0xfffffffc


//--------------------- .nv.constant4             --------------------------
	.section	.nv.constant4,"a",@progbits
	.align	8
	.align		8
.nv.constant4:
        /*0000*/ 	.dword	_$_str


//--------------------- .text.triton_red_fused_convolution_native_layer_norm_6 --------------------------
	.section	.text.triton_red_fused_convolution_native_layer_norm_6,"ax",@progbits
	.sectionflags	@"SHF_BARRIERS=1"
	.align	128
        .global         triton_red_fused_convolution_native_layer_norm_6
        .type           triton_red_fused_convolution_native_layer_norm_6,@function
        .size           triton_red_fused_convolution_native_layer_norm_6,(.L_x_1 - triton_red_fused_convolution_native_layer_norm_6)
        .other          triton_red_fused_convolution_native_layer_norm_6,@"STO_CUDA_ENTRY STV_DEFAULT"
triton_red_fused_convolution_native_layer_norm_6:
.text.triton_red_fused_convolution_native_layer_norm_6:
[----:B------:R-:W0:Y:S01]  /*0000*/  LDC R1, c[0x0][0x28] ;  /* 0x00000a00ff017b82 */ /* 0x000e220000000800 */
[----:B------:R-:W1:Y:S07]  /*0010*/  S2R R20, SR_TID.X ;  /* 0x0000000000147919 */ /* 0x000e6e0000002100 */
[----:B------:R-:W2:Y:S01]  /*0020*/  LDC.64 R6, c[0x0][0x218] ;  /* 0x00008600ff067b82 */ /* 0x000ea20000000a00 */
[----:B------:R-:W-:Y:S02]  /*0030*/  CS2R R12, SRZ ;  /* 0x00000000000c7805 */ /* 0x000fe4000001ff00 */
[----:B------:R-:W-:Y:S01]  /*0040*/  CS2R R14, SRZ ;  /* 0x00000000000e7805 */ /* 0x000fe2000001ff00 */
[----:B------:R-:W3:Y:S04]  /*0050*/  S2R R19, SR_CTAID.X ;  /* 0x0000000000137919 */ /* 0x000ee80000002500 */
[----:B------:R-:W4:Y:S01]  /*0060*/  LDC.64 R16, c[0x0][0x210] ;  /* 0x00008400ff107b82 */ /* 0x000f220000000a00 */
[----:B------:R-:W-:-:S02]  /*0070*/  CS2R R8, SRZ ;  /* 0x0000000000087805 */ /* 0x000fc4000001ff00 */
[----:B------:R-:W-:Y:S01]  /*0080*/  CS2R R10, SRZ ;  /* 0x00000000000a7805 */ /* 0x000fe2000001ff00 */
[----:B------:R-:W-:Y:S01]  /*0090*/  ULDC.64 UR6, c[0x0][0x208] ;  /* 0x0000820000067ab9 */ /* 0x000fe20000000a00 */
[----:B-1----:R-:W-:Y:S02]  /*00a0*/  SHF.L.U32 R18, R20, 0x2, RZ ;  /* 0x0000000214127819 */ /* 0x002fe400000006ff */
[----:B------:R-:W-:Y:S02]  /*00b0*/  SHF.R.U32.HI R0, RZ, 0x5, R20 ;  /* 0x00000005ff007819 */ /* 0x000fe40000011614 */
[----:B------:R-:W-:Y:S02]  /*00c0*/  LOP3.LUT R18, R18, 0x7c, RZ, 0xc0, !PT ;  /* 0x0000007c12127812 */ /* 0x000fe400078ec0ff */
[----:B---3--:R-:W-:Y:S02]  /*00d0*/  SHF.L.U32 R3, R19, 0x5, RZ ;  /* 0x0000000513037819 */ /* 0x008fe400000006ff */
[----:B------:R-:W-:Y:S01]  /*00e0*/  SGXT.U32 R0, R0, 0x4 ;  /* 0x000000040000781a */ /* 0x000fe20000000000 */
[C---:B--2---:R-:W-:Y:S01]  /*00f0*/  IMAD.WIDE.U32 R6, R18.reuse, 0x4, R6 ;  /* 0x0000000412067825 */ /* 0x044fe200078e0006 */
[----:B------:R-:W-:-:S02]  /*0100*/  ISETP.GE.U32.AND P3, PT, R18, 0x60, PT ;  /* 0x000000601200780c */ /* 0x000fc40003f66070 */
[----:B------:R-:W-:-:S04]  /*0110*/  LOP3.LUT R5, R3, R0, RZ, 0xfc, !PT ;  /* 0x0000000003057212 */ /* 0x000fc800078efcff */
[C---:B------:R-:W-:Y:S01]  /*0120*/  ISETP.LT.AND P2, PT, R5.reuse, 0x400, !P3 ;  /* 0x000004000500780c */ /* 0x040fe20005f41270 */
[----:B------:R-:W-:Y:S01]  /*0130*/  IMAD R2, R5, 0x60, R18 ;  /* 0x0000006005027824 */ /* 0x000fe200078e0212 */
[----:B------:R-:W-:-:S03]  /*0140*/  LOP3.LUT R21, R3, 0x10, R0, 0xfe, !PT ;  /* 0x0000001003157812 */ /* 0x000fc600078efe00 */
[----:B----4-:R-:W-:Y:S01]  /*0150*/  IMAD.WIDE R22, R2, 0x4, R16 ;  /* 0x0000000402167825 */ /* 0x010fe200078e0210 */
[C---:B------:R-:W-:Y:S01]  /*0160*/  ISETP.LT.AND P1, PT, R21.reuse, 0x400, !P3 ;  /* 0x000004001500780c */ /* 0x040fe20005f21270 */
[----:B------:R1:W2:Y:S01]  /*0170*/  @!P3 LDG.E.EL.128 R12, desc[UR6][R6.64] ;  /* 0x00000006060cb981 */ /* 0x0002a2000c2e1d00 */
[----:B------:R-:W-:Y:S01]  /*0180*/  CS2R R4, SRZ ;  /* 0x0000000000047805 */ /* 0x000fe2000001ff00 */
[----:B------:R-:W-:-:S04]  /*0190*/  IMAD R0, R21, 0x60, R18 ;  /* 0x0000006015007824 */ /* 0x000fc800078e0212 */
[----:B------:R-:W3:Y:S01]  /*01a0*/  @P2 LDG.E.EF.128 R8, desc[UR6][R22.64] ;  /* 0x0000000616082981 */ /* 0x000ee2000c0e1d00 */
[----:B------:R-:W-:Y:S01]  /*01b0*/  IMAD.WIDE R16, R0, 0x4, R16 ;  /* 0x0000000400107825 */ /* 0x000fe200078e0210 */
[----:B-1----:R-:W-:-:S06]  /*01c0*/  CS2R R6, SRZ ;  /* 0x0000000000067805 */ /* 0x002fcc000001ff00 */
[----:B------:R-:W4:Y:S01]  /*01d0*/  @P1 LDG.E.EF.128 R4, desc[UR6][R16.64] ;  /* 0x0000000610041981 */ /* 0x000f22000c0e1d00 */
[----:B------:R-:W-:-:S04]  /*01e0*/  FSEL R21, RZ, 2, !P2 ;  /* 0x40000000ff157808 */ /* 0x000fc80005000000 */
[C---:B------:R-:W-:Y:S01]  /*01f0*/  FSETP.GEU.AND P0, PT, R21.reuse, 1.175494350822287508e-38, PT ;  /* 0x008000001500780b */ /* 0x040fe20003f0e000 */
[----:B------:R-:W-:-:S05]  /*0200*/  FMUL R26, R21, 16777216 ;  /* 0x4b800000151a7820 */ /* 0x000fca0000400000 */
[----:B------:R-:W-:-:S06]  /*0210*/  FSEL R26, R26, R21, !P0 ;  /* 0x000000151a1a7208 */ /* 0x000fcc0004000000 */
[----:B------:R-:W1:Y:S01]  /*0220*/  MUFU.RCP R26, R26 ;  /* 0x0000001a001a7308 */ /* 0x000e620000001000 */
[----:B--2---:R-:W-:Y:S02]  /*0230*/  SEL R13, R13, RZ, !P3 ;  /* 0x000000ff0d0d7207 */ /* 0x004fe40005800000 */
[----:B---3--:R-:W-:Y:S02]  /*0240*/  SEL R24, R9, RZ, P2 ;  /* 0x000000ff09187207 */ /* 0x008fe40001000000 */
[----:B------:R-:W-:Y:S02]  /*0250*/  SEL R12, R12, RZ, !P3 ;  /* 0x000000ff0c0c7207 */ /* 0x000fe40005800000 */
[----:B------:R-:W-:Y:S01]  /*0260*/  SEL R25, R8, RZ, P2 ;  /* 0x000000ff08197207 */ /* 0x000fe20001000000 */
[----:B------:R-:W-:Y:S01]  /*0270*/  FADD R9, R24, R13 ;  /* 0x0000000d18097221 */ /* 0x000fe20000000000 */
[----:B------:R-:W-:Y:S02]  /*0280*/  FSEL R24, RZ, 1, !P2 ;  /* 0x3f800000ff187808 */ /* 0x000fe40005000000 */
[----:B------:R-:W-:Y:S01]  /*0290*/  SEL R14, R14, RZ, !P3 ;  /* 0x000000ff0e0e7207 */ /* 0x000fe20005800000 */
[----:B------:R-:W-:Y:S01]  /*02a0*/  FADD R8, R25, R12 ;  /* 0x0000000c19087221 */ /* 0x000fe20000000000 */
[----:B------:R-:W-:Y:S01]  /*02b0*/  SEL R15, R15, RZ, !P3 ;  /* 0x000000ff0f0f7207 */ /* 0x000fe20005800000 */
[----:B------:R-:W-:Y:S01]  /*02c0*/  FMUL R25, R24, 16777216 ;  /* 0x4b80000018197820 */ /* 0x000fe20000400000 */
[----:B------:R-:W-:-:S02]  /*02d0*/  SEL R27, R10, RZ, P2 ;  /* 0x000000ff0a1b7207 */ /* 0x000fc40001000000 */
[----:B------:R-:W-:Y:S02]  /*02e0*/  SEL R28, R11, RZ, P2 ;  /* 0x000000ff0b1c7207 */ /* 0x000fe40001000000 */
[----:B----4-:R-:W-:Y:S01]  /*02f0*/  SEL R29, R4, RZ, P1 ;  /* 0x000000ff041d7207 */ /* 0x010fe20000800000 */
[----:B------:R-:W-:Y:S02]  /*0300*/  FADD R10, R27, R14 ;  /* 0x0000000e1b0a7221 */ /* 0x000fe40000000000 */
[----:B------:R-:W-:Y:S02]  /*0310*/  FADD R11, R28, R15 ;  /* 0x0000000f1c0b7221 */ /* 0x000fe40000000000 */
[----:B------:R-:W-:Y:S01]  /*0320*/  FADD R4, R29, R12 ;  /* 0x0000000c1d047221 */ /* 0x000fe20000000000 */
[----:B------:R-:W-:Y:S02]  /*0330*/  FSEL R29, R25, R24, !P0 ;  /* 0x00000018191d7208 */ /* 0x000fe40004000000 */
[----:B------:R2:W-:Y:S01]  /*0340*/  @P2 STG.E.128 desc[UR6][R22.64], R8 ;  /* 0x0000000816002986 */ /* 0x0005e2000c101d06 */
[----:B------:R-:W-:-:S02]  /*0350*/  FSEL R27, R8, RZ, P2 ;  /* 0x000000ff081b7208 */ /* 0x000fc40001000000 */
[----:B-1----:R-:W-:Y:S01]  /*0360*/  FMUL R12, R26, R29 ;  /* 0x0000001d1a0c7220 */ /* 0x002fe20000400000 */
[----:B------:R-:W-:Y:S02]  /*0370*/  FSETP.NEU.AND P0, PT, R21, RZ, PT ;  /* 0x000000ff1500720b */ /* 0x000fe40003f0d000 */
[----:B------:R-:W-:Y:S02]  /*0380*/  FSEL R28, R9, RZ, P2 ;  /* 0x000000ff091c7208 */ /* 0x000fe40001000000 */
[----:B------:R-:W-:-:S03]  /*0390*/  FSEL R12, R12, RZ, P0 ;  /* 0x000000ff0c0c7208 */ /* 0x000fc60000000000 */
[----:B------:R-:W-:Y:S01]  /*03a0*/  FADD R26, -R27, R28 ;  /* 0x0000001c1b1a7221 */ /* 0x000fe20000000100 */
[----:B--2---:R-:W-:-:S04]  /*03b0*/  FSEL R8, RZ, 3, !P2 ;  /* 0x40400000ff087808 */ /* 0x004fc80005000000 */
[C---:B------:R-:W-:Y:S01]  /*03c0*/  FSETP.GEU.AND P0, PT, R8.reuse, 1.175494350822287508e-38, PT ;  /* 0x008000000800780b */ /* 0x040fe20003f0e000 */
[----:B------:R-:W-:Y:S01]  /*03d0*/  FMUL R9, R8, 16777216 ;  /* 0x4b80000008097820 */ /* 0x000fe20000400000 */
[----:B------:R-:W-:-:S04]  /*03e0*/  FMUL R29, R26, R26 ;  /* 0x0000001a1a1d7220 */ /* 0x000fc80000400000 */
[----:B------:R-:W-:Y:S01]  /*03f0*/  FSEL R9, R9, R8, !P0 ;  /* 0x0000000809097208 */ /* 0x000fe20004000000 */
[----:B------:R-:W-:Y:S01]  /*0400*/  FMUL R29, R24, R29 ;  /* 0x0000001d181d7220 */ /* 0x000fe20000400000 */
[----:B------:R-:W-:-:S04]  /*0410*/  FFMA R27, R26, R12, R27 ;  /* 0x0000000c1a1b7223 */ /* 0x000fc8000000001b */
[----:B------:R-:W1:Y:S01]  /*0420*/  MUFU.RCP R9, R9 ;  /* 0x0000000900097308 */ /* 0x000e620000001000 */
[----:B------:R-:W-:Y:S01]  /*0430*/  FFMA R26, R12, R29, RZ ;  /* 0x0000001d0c1a7223 */ /* 0x000fe200000000ff */
[----:B------:R-:W-:Y:S02]  /*0440*/  SEL R12, R5, RZ, P1 ;  /* 0x000000ff050c7207 */ /* 0x000fe40000800000 */
[----:B------:R-:W-:-:S03]  /*0450*/  FSEL R10, R10, RZ, P2 ;  /* 0x000000ff0a0a7208 */ /* 0x000fc60001000000 */
[----:B------:R-:W-:Y:S01]  /*0460*/  FADD R5, R12, R13 ;  /* 0x0000000d0c057221 */ /* 0x000fe20000000000 */
[----:B------:R-:W-:Y:S02]  /*0470*/  FSEL R12, R25, R24, !P0 ;  /* 0x00000018190c7208 */ /* 0x000fe40004000000 */
[----:B------:R-:W-:-:S03]  /*0480*/  FSETP.NEU.AND P0, PT, R8, RZ, PT ;  /* 0x000000ff0800720b */ /* 0x000fc60003f0d000 */
[----:B-1----:R-:W-:Y:S01]  /*0490*/  FMUL R13, R9, R12 ;  /* 0x0000000c090d7220 */ /* 0x002fe20000400000 */
[----:B------:R-:W-:Y:S01]  /*04a0*/  FSEL R9, RZ, 4, !P2 ;  /* 0x40800000ff097808 */ /* 0x000fe20005000000 */
[----:B------:R-:W-:-:S03]  /*04b0*/  FADD R12, R10, -R27 ;  /* 0x8000001b0a0c7221 */ /* 0x000fc60000000000 */
[----:B------:R-:W-:Y:S01]  /*04c0*/  FSEL R13, R13, RZ, P0 ;  /* 0x000000ff0d0d7208 */ /* 0x000fe20000000000 */
[----:B------:R-:W-:Y:S01]  /*04d0*/  FMUL R10, R12, R12 ;  /* 0x0000000c0c0a7220 */ /* 0x000fe20000400000 */
[C---:B------:R-:W-:Y:S01]  /*04e0*/  FMUL R28, R9.reuse, 16777216 ;  /* 0x4b800000091c7820 */ /* 0x040fe20000400000 */
[----:B------:R-:W-:Y:S02]  /*04f0*/  FSETP.GEU.AND P0, PT, R9, 1.175494350822287508e-38, PT ;  /* 0x008000000900780b */ /* 0x000fe40003f0e000 */
[----:B------:R-:W-:Y:S02]  /*0500*/  FMUL R10, R21, R10 ;  /* 0x0000000a150a7220 */ /* 0x000fe40000400000 */
[----:B------:R-:W-:Y:S01]  /*0510*/  FSEL R21, R28, R9, !P0 ;  /* 0x000000091c157208 */ /* 0x000fe20004000000 */
[----:B------:R-:W-:Y:S01]  /*0520*/  FFMA R12, R12, R13, R27 ;  /* 0x0000000d0c0c7223 */ /* 0x000fe2000000001b */
[----:B------:R-:W-:-:S04]  /*0530*/  FFMA R26, R13, R10, R26 ;  /* 0x0000000a0d1a7223 */ /* 0x000fc8000000001a */
[----:B------:R-:W1:Y:S01]  /*0540*/  MUFU.RCP R21, R21 ;  /* 0x0000001500157308 */ /* 0x000e620000001000 */
[----:B------:R-:W-:Y:S02]  /*0550*/  FSEL R13, R11, RZ, P2 ;  /* 0x000000ff0b0d7208 */ /* 0x000fe40001000000 */
[----:B------:R-:W-:Y:S02]  /*0560*/  FSEL R10, RZ, 2, !P1 ;  /* 0x40000000ff0a7808 */ /* 0x000fe40004800000 */
[----:B------:R-:W-:Y:S01]  /*0570*/  FSEL R24, R25, R24, !P0 ;  /* 0x0000001819187208 */ /* 0x000fe20004000000 */
[----:B------:R-:W-:Y:S01]  /*0580*/  FADD R13, R13, -R12 ;  /* 0x8000000c0d0d7221 */ /* 0x000fe20000000000 */
[C---:B------:R-:W-:Y:S01]  /*0590*/  FSETP.GEU.AND P4, PT, R10.reuse, 1.175494350822287508e-38, PT ;  /* 0x008000000a00780b */ /* 0x040fe20003f8e000 */
[----:B------:R-:W-:Y:S02]  /*05a0*/  FMUL R27, R10, 16777216 ;  /* 0x4b8000000a1b7820 */ /* 0x000fe40000400000 */
[----:B------:R-:W-:Y:S01]  /*05b0*/  FMUL R25, R13, R13 ;  /* 0x0000000d0d197220 */ /* 0x000fe20000400000 */
[----:B------:R-:W-:Y:S01]  /*05c0*/  FSETP.NEU.AND P0, PT, R9, RZ, PT ;  /* 0x000000ff0900720b */ /* 0x000fe20003f0d000 */
[----:B-1----:R-:W-:-:S02]  /*05d0*/  FMUL R24, R21, R24 ;  /* 0x0000001815187220 */ /* 0x002fc40000400000 */
[----:B------:R-:W-:Y:S01]  /*05e0*/  FMUL R25, R8, R25 ;  /* 0x0000001908197220 */ /* 0x000fe20000400000 */
[----:B------:R-:W-:Y:S02]  /*05f0*/  FSEL R11, RZ, 3, !P1 ;  /* 0x40400000ff0b7808 */ /* 0x000fe40004800000 */
[----:B------:R-:W-:Y:S02]  /*0600*/  FSEL R8, R27, R10, !P4 ;  /* 0x0000000a1b087208 */ /* 0x000fe40006000000 */
[----:B------:R-:W-:Y:S01]  /*0610*/  FSEL R27, R24, RZ, P0 ;  /* 0x000000ff181b7208 */ /* 0x000fe20000000000 */
[C---:B------:R-:W-:Y:S01]  /*0620*/  FMUL R24, R11.reuse, 16777216 ;  /* 0x4b8000000b187820 */ /* 0x040fe20000400000 */
[----:B------:R-:W-:Y:S02]  /*0630*/  FSETP.GEU.AND P5, PT, R11, 1.175494350822287508e-38, PT ;  /* 0x008000000b00780b */ /* 0x000fe40003fae000 */
[----:B------:R-:W1:Y:S01]  /*0640*/  MUFU.RCP R8, R8 ;  /* 0x0000000800087308 */ /* 0x000e620000001000 */
[----:B------:R-:W-:Y:S01]  /*0650*/  FFMA R21, R13, R27, R12 ;  /* 0x0000001b0d157223 */ /* 0x000fe2000000000c */
[----:B------:R-:W-:-:S02]  /*0660*/  FSEL R13, RZ, 1, !P1 ;  /* 0x3f800000ff0d7808 */ /* 0x000fc40004800000 */
[----:B------:R-:W-:Y:S01]  /*0670*/  FSEL R28, R24, R11, !P5 ;  /* 0x0000000b181c7208 */ /* 0x000fe20006800000 */
[----:B------:R-:W-:Y:S01]  /*0680*/  FFMA R24, R27, R25, R26 ;  /* 0x000000191b187223 */ /* 0x000fe2000000001a */
[----:B------:R-:W-:Y:S01]  /*0690*/  SEL R12, R7, RZ, P1 ;  /* 0x000000ff070c7207 */ /* 0x000fe20000800000 */
[----:B------:R-:W-:-:S04]  /*06a0*/  FMUL R26, R13, 16777216 ;  /* 0x4b8000000d1a7820 */ /* 0x000fc80000400000 */
[----:B------:R-:W-:Y:S01]  /*06b0*/  FADD R7, R12, R15 ;  /* 0x0000000f0c077221 */ /* 0x000fe20000000000 */
[----:B------:R-:W-:Y:S02]  /*06c0*/  FSEL R15, R26, R13, !P4 ;  /* 0x0000000d1a0f7208 */ /* 0x000fe40006000000 */
[----:B------:R-:W-:Y:S01]  /*06d0*/  FSEL R12, RZ, 4, !P1 ;  /* 0x40800000ff0c7808 */ /* 0x000fe20004800000 */
[----:B------:R2:W3:Y:S02]  /*06e0*/  MUFU.RCP R25, R28 ;  /* 0x0000001c00197308 */ /* 0x0004e40000001000 */
[----:B-1----:R-:W-:Y:S01]  /*06f0*/  FMUL R8, R8, R15 ;  /* 0x0000000f08087220 */ /* 0x002fe20000400000 */
[C---:B------:R-:W-:Y:S01]  /*0700*/  FSETP.GEU.AND P4, PT, R12.reuse, 1.175494350822287508e-38, PT ;  /* 0x008000000c00780b */ /* 0x040fe20003f8e000 */
[----:B------:R-:W-:Y:S01]  /*0710*/  FMUL R15, R12, 16777216 ;  /* 0x4b8000000c0f7820 */ /* 0x000fe20000400000 */
[----:B------:R-:W-:Y:S01]  /*0720*/  SEL R27, R6, RZ, P1 ;  /* 0x000000ff061b7207 */ /* 0x000fe20000800000 */
[----:B--2---:R-:W1:Y:S03]  /*0730*/  SHFL.BFLY PT, R28, R9, 0x10, 0x1f ;  /* 0x0e001f00091c7f89 */ /* 0x004e6600000e0000 */
[----:B------:R-:W-:Y:S01]  /*0740*/  FSEL R29, R15, R12, !P4 ;  /* 0x0000000c0f1d7208 */ /* 0x000fe20006000000 */
[----:B------:R-:W-:Y:S01]  /*0750*/  FADD R6, R27, R14 ;  /* 0x0000000e1b067221 */ /* 0x000fe20000000000 */
[----:B------:R-:W-:-:S02]  /*0760*/  FSEL R14, R26, R13, !P5 ;  /* 0x0000000d1a0e7208 */ /* 0x000fc40006800000 */
[----:B------:R-:W2:Y:S01]  /*0770*/  MUFU.RCP R15, R29 ;  /* 0x0000001d000f7308 */ /* 0x000ea20000001000 */
[----:B------:R-:W-:Y:S02]  /*0780*/  FSETP.NEU.AND P0, PT, R10, RZ, PT ;  /* 0x000000ff0a00720b */ /* 0x000fe40003f0d000 */
[----:B---3--:R-:W-:Y:S01]  /*0790*/  FMUL R14, R25, R14 ;  /* 0x0000000e190e7220 */ /* 0x008fe20000400000 */
[----:B------:R-:W-:Y:S02]  /*07a0*/  FSEL R25, R4, RZ, P1 ;  /* 0x000000ff04197208 */ /* 0x000fe40000800000 */
[----:B------:R-:W-:Y:S02]  /*07b0*/  FSEL R27, R5, RZ, P1 ;  /* 0x000000ff051b7208 */ /* 0x000fe40000800000 */
[----:B------:R-:W-:Y:S02]  /*07c0*/  FSEL R26, R26, R13, !P4 ;  /* 0x0000000d1a1a7208 */ /* 0x000fe40006000000 */
[----:B------:R-:W-:Y:S01]  /*07d0*/  FSEL R8, R8, RZ, P0 ;  /* 0x000000ff08087208 */ /* 0x000fe20000000000 */
[----:B------:R-:W-:-:S02]  /*07e0*/  FADD R27, -R25, R27 ;  /* 0x0000001b191b7221 */ /* 0x000fc40000000100 */
[----:B--2---:R-:W-:Y:S02]  /*07f0*/  FMUL R15, R15, R26 ;  /* 0x0000001a0f0f7220 */ /* 0x004fe40000400000 */
[----:B------:R-:W-:Y:S01]  /*0800*/  FFMA R26, R27, R8, R25 ;  /* 0x000000081b1a7223 */ /* 0x000fe20000000019 */
[----:B-1----:R-:W-:Y:S01]  /*0810*/  FADD R25, R9, R28 ;  /* 0x0000001c09197221 */ /* 0x002fe20000000000 */
[----:B------:R1:W-:Y:S04]  /*0820*/  @P1 STG.E.128 desc[UR6][R16.64], R4 ;  /* 0x0000000410001986 */ /* 0x0003e8000c101d06 */
[C---:B------:R-:W-:Y:S02]  /*0830*/  FSETP.GEU.AND P4, PT, |R25|.reuse, 1.175494350822287508e-38, PT ;  /* 0x008000001900780b */ /* 0x040fe40003f8e200 */
[C---:B------:R-:W-:Y:S01]  /*0840*/  FSETP.GT.AND P0, PT, |R25|.reuse, 8.50705917302346158658e+37, PT ;  /* 0x7e8000001900780b */ /* 0x040fe20003f04200 */
[----:B-1----:R-:W-:-:S05]  /*0850*/  FMUL R4, R25, 0.25 ;  /* 0x3e80000019047820 */ /* 0x002fca0000400000 */
[----:B------:R-:W-:Y:S02]  /*0860*/  FSEL R29, R4, R25, P0 ;  /* 0x00000019041d7208 */ /* 0x000fe40000000000 */
[----:B------:R-:W1:Y:S03]  /*0870*/  SHFL.BFLY PT, R4, R21, 0x10, 0x1f ;  /* 0x0e001f0015047f89 */ /* 0x000e6600000e0000 */
[----:B------:R-:W-:-:S06]  /*0880*/  @!P4 FMUL R29, R29, 16777216 ;  /* 0x4b8000001d1dc820 */ /* 0x000fcc0000400000 */
[----:B------:R-:W2:Y:S01]  /*0890*/  MUFU.RCP R29, R29 ;  /* 0x0000001d001d7308 */ /* 0x000ea20000001000 */
[----:B------:R-:W3:Y:S01]  /*08a0*/  SHFL.BFLY PT, R5, R24, 0x10, 0x1f ;  /* 0x0e001f0018057f89 */ /* 0x000ee200000e0000 */
[----:B------:R-:W-:-:S04]  /*08b0*/  @P0 FMUL R28, R28, 0.25 ;  /* 0x3e8000001c1c0820 */ /* 0x000fc80000400000 */
[----:B------:R-:W-:Y:S01]  /*08c0*/  @!P4 FMUL R28, R28, 16777216 ;  /* 0x4b8000001c1cc820 */ /* 0x000fe20000400000 */
[----:B------:R-:W-:Y:S01]  /*08d0*/  FMUL R27, R27, R27 ;  /* 0x0000001b1b1b7220 */ /* 0x000fe20000400000 */
[----:B------:R-:W-:Y:S02]  /*08e0*/  FSETP.NEU.AND P0, PT, R25, RZ, PT ;  /* 0x000000ff1900720b */ /* 0x000fe40003f0d000 */
[----:B--2---:R-:W-:Y:S01]  /*08f0*/  FMUL R28, R29, R28 ;  /* 0x0000001c1d1c7220 */ /* 0x004fe20000400000 */
[----:B------:R-:W-:Y:S01]  /*0900*/  FMUL R13, R13, R27 ;  /* 0x0000001b0d0d7220 */ /* 0x000fe20000400000 */
[----:B-1----:R-:W-:-:S03]  /*0910*/  FADD R27, -R21, R4 ;  /* 0x00000004151b7221 */ /* 0x002fc60000000100 */
[----:B------:R-:W-:-:S05]  /*0920*/  FSEL R28, R28, RZ, P0 ;  /* 0x000000ff1c1c7208 */ /* 0x000fca0000000000 */
[C---:B------:R-:W-:Y:S01]  /*0930*/  FFMA R4, R27.reuse, R28, R21 ;  /* 0x0000001c1b047223 */ /* 0x040fe20000000015 */
[----:B------:R-:W-:Y:S01]  /*0940*/  FMUL R27, R27, R27 ;  /* 0x0000001b1b1b7220 */ /* 0x000fe20000400000 */
[----:B---3--:R-:W-:-:S03]  /*0950*/  FADD R5, R24, R5 ;  /* 0x0000000518057221 */ /* 0x008fc60000000000 */
[----:B------:R-:W-:-:S04]  /*0960*/  FMUL R9, R9, R27 ;  /* 0x0000001b09097220 */ /* 0x000fc80000400000 */
[----:B------:R-:W-:Y:S02]  /*0970*/  FFMA R9, R28, R9, R5 ;  /* 0x000000091c097223 */ /* 0x000fe40000000005 */
[----:B------:R-:W1:Y:S01]  /*0980*/  SHFL.BFLY PT, R28, R25, 0x8, 0x1f ;  /* 0x0d001f00191c7f89 */ /* 0x000e6200000e0000 */
[----:B------:R-:W-:-:S03]  /*0990*/  FSEL R27, R6, RZ, P1 ;  /* 0x000000ff061b7208 */ /* 0x000fc60000800000 */
[----:B------:R-:W2:Y:S02]  /*09a0*/  SHFL.BFLY PT, R5, R12, 0x10, 0x1f ;  /* 0x0e001f000c057f89 */ /* 0x000ea400000e0000 */
[----:B------:R-:W-:Y:S01]  /*09b0*/  FADD R21, R27, -R26 ;  /* 0x8000001a1b157221 */ /* 0x000fe20000000000 */
[----:B------:R-:W-:-:S03]  /*09c0*/  FSETP.NEU.AND P0, PT, R11, RZ, PT ;  /* 0x000000ff0b00720b */ /* 0x000fc60003f0d000 */
[C---:B------:R-:W-:Y:S01]  /*09d0*/  FMUL R27, R21.reuse, R21 ;  /* 0x00000015151b7220 */ /* 0x040fe20000400000 */
[----:B------:R-:W-:Y:S01]  /*09e0*/  FSEL R14, R14, RZ, P0 ;  /* 0x000000ff0e0e7208 */ /* 0x000fe20000000000 */
[----:B------:R-:W-:Y:S02]  /*09f0*/  FFMA R13, R8, R13, RZ ;  /* 0x0000000d080d7223 */ /* 0x000fe400000000ff */
[----:B------:R-:W-:Y:S02]  /*0a00*/  FMUL R27, R10, R27 ;  /* 0x0000001b0a1b7220 */ /* 0x000fe40000400000 */
[----:B------:R-:W-:Y:S01]  /*0a10*/  FFMA R10, R21, R14, R26 ;  /* 0x0000000e150a7223 */ /* 0x000fe2000000001a */
[----:B------:R-:W-:Y:S01]  /*0a20*/  FSEL R21, R7, RZ, P1 ;  /* 0x000000ff07157208 */ /* 0x000fe20000800000 */
[----:B-1----:R-:W-:Y:S01]  /*0a30*/  FADD R6, R25, R28 ;  /* 0x0000001c19067221 */ /* 0x002fe20000000000 */
[----:B------:R-:W-:-:S04]  /*0a40*/  FFMA R14, R14, R27, R13 ;  /* 0x0000001b0e0e7223 */ /* 0x000fc8000000000d */
[C---:B------:R-:W-:Y:S01]  /*0a50*/  FSETP.GEU.AND P0, PT, |R6|.reuse, 1.175494350822287508e-38, PT ;  /* 0x008000000600780b */ /* 0x040fe20003f0e200 */
[C---:B------:R-:W-:Y:S01]  /*0a60*/  FMUL R13, R6.reuse, 0.25 ;  /* 0x3e800000060d7820 */ /* 0x040fe20000400000 */
[----:B------:R-:W-:Y:S01]  /*0a70*/  FSETP.GT.AND P4, PT, |R6|, 8.50705917302346158658e+37, PT ;  /* 0x7e8000000600780b */ /* 0x000fe20003f84200 */
[C---:B--2---:R-:W-:Y:S01]  /*0a80*/  FADD R8, R12.reuse, R5 ;  /* 0x000000050c087221 */ /* 0x044fe20000000000 */
[----:B------:R-:W-:Y:S01]  /*0a90*/  FSETP.NEU.AND P6, PT, R12, RZ, PT ;  /* 0x000000ff0c00720b */ /* 0x000fe20003fcd000 */
[----:B------:R-:W-:Y:S01]  /*0aa0*/  FADD R21, R21, -R10 ;  /* 0x8000000a15157221 */ /* 0x000fe20000000000 */
[----:B------:R-:W-:Y:S02]  /*0ab0*/  FSEL R13, R13, R6, P4 ;  /* 0x000000060d0d7208 */ /* 0x000fe40002000000 */
[----:B------:R-:W-:Y:S01]  /*0ac0*/  FSEL R7, R15, RZ, P6 ;  /* 0x000000ff0f077208 */ /* 0x000fe20003000000 */
[C---:B------:R-:W-:Y:S01]  /*0ad0*/  FMUL R15, R8.reuse, 0.25 ;  /* 0x3e800000080f7820 */ /* 0x040fe20000400000 */
[----:B------:R-:W-:Y:S01]  /*0ae0*/  FSETP.GT.AND P5, PT, |R8|, 8.50705917302346158658e+37, PT ;  /* 0x7e8000000800780b */ /* 0x000fe20003fa4200 */
[----:B------:R-:W-:-:S02]  /*0af0*/  FMUL R24, R21, R21 ;  /* 0x0000001515187220 */ /* 0x000fc40000400000 */
[----:B------:R-:W-:Y:S01]  /*0b00*/  @!P0 FMUL R13, R13, 16777216 ;  /* 0x4b8000000d0d8820 */ /* 0x000fe20000400000 */
[----:B------:R-:W-:Y:S01]  /*0b10*/  FSEL R26, R15, R8, P5 ;  /* 0x000000080f1a7208 */ /* 0x000fe20002800000 */
[----:B------:R-:W-:Y:S01]  /*0b20*/  FMUL R24, R11, R24 ;  /* 0x000000180b187220 */ /* 0x000fe20000400000 */
[----:B------:R-:W1:Y:S01]  /*0b30*/  SHFL.BFLY PT, R15, R4, 0x8, 0x1f ;  /* 0x0d001f00040f7f89 */ /* 0x000e6200000e0000 */
[----:B------:R-:W-:Y:S01]  /*0b40*/  FSETP.GEU.AND P6, PT, |R8|, 1.175494350822287508e-38, PT ;  /* 0x008000000800780b */ /* 0x000fe20003fce200 */
[----:B------:R-:W-:Y:S01]  /*0b50*/  FFMA R10, R21, R7, R10 ;  /* 0x00000007150a7223 */ /* 0x000fe2000000000a */
[----:B------:R-:W2:Y:S01]  /*0b60*/  MUFU.RCP R13, R13 ;  /* 0x0000000d000d7308 */ /* 0x000ea20000001000 */
[----:B------:R-:W-:Y:S02]  /*0b70*/  FFMA R7, R7, R24, R14 ;  /* 0x0000001807077223 */ /* 0x000fe4000000000e */
[----:B------:R-:W3:Y:S01]  /*0b80*/  SHFL.BFLY PT, R24, R9, 0x8, 0x1f ;  /* 0x0d001f0009187f89 */ /* 0x000ee200000e0000 */
[----:B------:R-:W-:-:S04]  /*0b90*/  @P4 FMUL R28, R28, 0.25 ;  /* 0x3e8000001c1c4820 */ /* 0x000fc80000400000 */
[----:B------:R-:W-:Y:S01]  /*0ba0*/  @!P0 FMUL R28, R28, 16777216 ;  /* 0x4b8000001c1c8820 */ /* 0x000fe20000400000 */
[----:B------:R-:W4:Y:S02]  /*0bb0*/  SHFL.BFLY PT, R11, R8, 0x8, 0x1f ;  /* 0x0d001f00080b7f89 */ /* 0x000f2400000e0000 */
[----:B------:R-:W-:Y:S01]  /*0bc0*/  @!P6 FMUL R26, R26, 16777216 ;  /* 0x4b8000001a1ae820 */ /* 0x000fe20000400000 */
[----:B------:R-:W-:Y:S01]  /*0bd0*/  FSETP.NEU.AND P0, PT, R6, RZ, PT ;  /* 0x000000ff0600720b */ /* 0x000fe20003f0d000 */
[----:B------:R-:W5:Y:S01]  /*0be0*/  SHFL.BFLY PT, R21, R10, 0x10, 0x1f ;  /* 0x0e001f000a157f89 */ /* 0x000f6200000e0000 */
[----:B--2---:R-:W-:-:S03]  /*0bf0*/  FMUL R27, R13, R28 ;  /* 0x0000001c0d1b7220 */ /* 0x004fc60000400000 */
[----:B------:R-:W2:Y:S01]  /*0c00*/  SHFL.BFLY PT, R13, R6, 0x4, 0x1f ;  /* 0x0c801f00060d7f89 */ /* 0x000ea200000e0000 */
[----:B------:R-:W4:Y:S01]  /*0c10*/  MUFU.RCP R26, R26 ;  /* 0x0000001a001a7308 */ /* 0x000f220000001000 */
[----:B------:R-:W-:Y:S01]  /*0c20*/  FSEL R27, R27, RZ, P0 ;  /* 0x000000ff1b1b7208 */ /* 0x000fe20000000000 */
[----:B-1----:R-:W-:Y:S01]  /*0c30*/  FADD R15, -R4, R15 ;  /* 0x0000000f040f7221 */ /* 0x002fe20000000100 */
[----:B------:R-:W-:-:S03]  /*0c40*/  @P5 FMUL R5, R5, 0.25 ;  /* 0x3e80000005055820 */ /* 0x000fc60000400000 */
[----:B------:R-:W-:Y:S01]  /*0c50*/  FFMA R14, R15, R27, R4 ;  /* 0x0000001b0f0e7223 */ /* 0x000fe20000000004 */
[----:B---3--:R-:W-:Y:S02]  /*0c60*/  FADD R4, R9, R24 ;  /* 0x0000001809047221 */ /* 0x008fe40000000000 */
[----:B------:R-:W1:Y:S01]  /*0c70*/  SHFL.BFLY PT, R24, R7, 0x10, 0x1f ;  /* 0x0e001f0007187f89 */ /* 0x000e6200000e0000 */
[----:B------:R-:W-:Y:S01]  /*0c80*/  @!P6 FMUL R5, R5, 16777216 ;  /* 0x4b8000000505e820 */ /* 0x000fe20000400000 */
[----:B------:R-:W-:Y:S01]  /*0c90*/  FMUL R28, R15, R15 ;  /* 0x0000000f0f1c7220 */ /* 0x000fe20000400000 */
[----:B------:R-:W-:Y:S02]  /*0ca0*/  FSETP.NEU.AND P0, PT, R8, RZ, PT ;  /* 0x000000ff0800720b */ /* 0x000fe40003f0d000 */
[----:B0---4-:R-:W-:Y:S01]  /*0cb0*/  FMUL R26, R26, R5 ;  /* 0x000000051a1a7220 */ /* 0x011fe20000400000 */
[----:B------:R-:W-:Y:S01]  /*0cc0*/  FMUL R9, R25, R28 ;  /* 0x0000001c19097220 */ /* 0x000fe20000400000 */
[----:B------:R-:W-:Y:S01]  /*0cd0*/  FADD R5, R8, R11 ;  /* 0x0000000b08057221 */ /* 0x000fe20000000000 */
[----:B-----5:R-:W-:-:S02]  /*0ce0*/  FADD R21, -R10, R21 ;  /* 0x000000150a157221 */ /* 0x020fc40000000100 */
[----:B------:R-:W-:Y:S01]  /*0cf0*/  FSEL R15, R26, RZ, P0 ;  /* 0x000000ff1a0f7208 */ /* 0x000fe20000000000 */
[----:B------:R-:W-:Y:S01]  /*0d00*/  FFMA R9, R27, R9, R4 ;  /* 0x000000091b097223 */ /* 0x000fe20000000004 */
[----:B--2---:R-:W-:Y:S01]  /*0d10*/  FADD R4, R6, R13 ;  /* 0x0000000d06047221 */ /* 0x004fe20000000000 */
[----:B------:R-:W-:Y:S02]  /*0d20*/  FSETP.GEU.AND P6, PT, |R5|, 1.175494350822287508e-38, PT ;  /* 0x008000000500780b */ /* 0x000fe40003fce200 */
[C---:B------:R-:W-:Y:S01]  /*0d30*/  FFMA R10, R21.reuse, R15, R10 ;  /* 0x0000000f150a7223 */ /* 0x040fe2000000000a */
[----:B------:R-:W-:Y:S01]  /*0d40*/  FMUL R21, R21, R21 ;  /* 0x0000001515157220 */ /* 0x000fe20000400000 */
[C---:B------:R-:W-:Y:S01]  /*0d50*/  FMUL R26, R5.reuse, 0.25 ;  /* 0x3e800000051a7820 */ /* 0x040fe20000400000 */
[----:B------:R-:W-:Y:S02]  /*0d60*/  FSETP.GEU.AND P5, PT, |R4|, 1.175494350822287508e-38, PT ;  /* 0x008000000400780b */ /* 0x000fe40003fae200 */
[----:B------:R-:W-:Y:S01]  /*0d70*/  FSETP.GT.AND P4, PT, |R5|, 8.50705917302346158658e+37, PT ;  /* 0x7e8000000500780b */ /* 0x000fe20003f84200 */
[----:B------:R-:W-:Y:S01]  /*0d80*/  FMUL R12, R12, R21 ;  /* 0x000000150c0c7220 */ /* 0x000fe20000400000 */
[C---:B------:R-:W-:Y:S01]  /*0d90*/  FMUL R21, R4.reuse, 0.25 ;  /* 0x3e80000004157820 */ /* 0x040fe20000400000 */
[----:B------:R-:W-:Y:S01]  /*0da0*/  FSETP.GT.AND P0, PT, |R4|, 8.50705917302346158658e+37, PT ;  /* 0x7e8000000400780b */ /* 0x000fe20003f04200 */
[----:B-1----:R-:W-:Y:S01]  /*0db0*/  FADD R24, R7, R24 ;  /* 0x0000001807187221 */ /* 0x002fe20000000000 */
[----:B------:R-:W-:-:S02]  /*0dc0*/  FSEL R27, R26, R5, P4 ;  /* 0x000000051a1b7208 */ /* 0x000fc40002000000 */
[----:B------:R-:W-:Y:S01]  /*0dd0*/  FSEL R26, R21, R4, P0 ;  /* 0x00000004151a7208 */ /* 0x000fe20000000000 */
[----:B------:R-:W-:Y:S02]  /*0de0*/  FFMA R15, R15, R12, R24 ;  /* 0x0000000c0f0f7223 */ /* 0x000fe40000000018 */
[----:B------:R-:W-:Y:S01]  /*0df0*/  @!P6 FMUL R27, R27, 16777216 ;  /* 0x4b8000001b1be820 */ /* 0x000fe20000400000 */
[----:B------:R-:W0:Y:S01]  /*0e00*/  SHFL.BFLY PT, R24, R9, 0x4, 0x1f ;  /* 0x0c801f0009187f89 */ /* 0x000e2200000e0000 */
[----:B------:R-:W-:Y:S02]  /*0e10*/  @!P5 FMUL R26, R26, 16777216 ;  /* 0x4b8000001a1ad820 */ /* 0x000fe40000400000 */
[----:B------:R-:W1:Y:S01]  /*0e20*/  MUFU.RCP R28, R27 ;  /* 0x0000001b001c7308 */ /* 0x000e620000001000 */
[----:B------:R-:W2:Y:S01]  /*0e30*/  SHFL.BFLY PT, R25, R14, 0x4, 0x1f ;  /* 0x0c801f000e197f89 */ /* 0x000ea200000e0000 */
[----:B------:R-:W-:-:S03]  /*0e40*/  @P4 FMUL R11, R11, 0.25 ;  /* 0x3e8000000b0b4820 */ /* 0x000fc60000400000 */
[----:B------:R-:W3:Y:S03]  /*0e50*/  SHFL.BFLY PT, R12, R5, 0x4, 0x1f ;  /* 0x0c801f00050c7f89 */ /* 0x000ee600000e0000 */
[----:B------:R-:W4:Y:S01]  /*0e60*/  MUFU.RCP R26, R26 ;  /* 0x0000001a001a7308 */ /* 0x000f220000001000 */
[----:B------:R-:W-:Y:S01]  /*0e70*/  @!P6 FMUL R11, R11, 16777216 ;  /* 0x4b8000000b0be820 */ /* 0x000fe20000400000 */
[----:B------:R-:W5:Y:S01]  /*0e80*/  SHFL.BFLY PT, R21, R10, 0x8, 0x1f ;  /* 0x0d001f000a157f89 */ /* 0x000f6200000e0000 */
[----:B------:R-:W-:Y:S02]  /*0e90*/  @P0 FMUL R13, R13, 0.25 ;  /* 0x3e8000000d0d0820 */ /* 0x000fe40000400000 */
[----:B-1----:R-:W-:Y:S02]  /*0ea0*/  FMUL R7, R28, R11 ;  /* 0x0000000b1c077220 */ /* 0x002fe40000400000 */
[----:B------:R-:W-:Y:S01]  /*0eb0*/  @!P5 FMUL R13, R13, 16777216 ;  /* 0x4b8000000d0dd820 */ /* 0x000fe20000400000 */
[----:B------:R-:W1:Y:S01]  /*0ec0*/  SHFL.BFLY PT, R11, R4, 0x2, 0x1f ;  /* 0x0c401f00040b7f89 */ /* 0x000e6200000e0000 */
[----:B------:R-:W-:-:S02]  /*0ed0*/  FSETP.NEU.AND P0, PT, R4, RZ, PT ;  /* 0x000000ff0400720b */ /* 0x000fc40003f0d000 */
[----:B----4-:R-:W-:Y:S01]  /*0ee0*/  FMUL R27, R26, R13 ;  /* 0x0000000d1a1b7220 */ /* 0x010fe20000400000 */
[----:B0-----:R-:W-:Y:S01]  /*0ef0*/  FADD R26, R9, R24 ;  /* 0x00000018091a7221 */ /* 0x001fe20000000000 */
[----:B--2---:R-:W-:Y:S01]  /*0f00*/  FADD R13, -R14, R25 ;  /* 0x000000190e0d7221 */ /* 0x004fe20000000100 */
[----:B------:R-:W0:Y:S02]  /*0f10*/  SHFL.BFLY PT, R24, R15, 0x8, 0x1f ;  /* 0x0d001f000f187f89 */ /* 0x000e2400000e0000 */
[----:B------:R-:W-:Y:S01]  /*0f20*/  FSEL R27, R27, RZ, P0 ;  /* 0x000000ff1b1b7208 */ /* 0x000fe20000000000 */
[----:B------:R-:W-:Y:S01]  /*0f30*/  FMUL R9, R13, R13 ;  /* 0x0000000d0d097220 */ /* 0x000fe20000400000 */
[----:B------:R-:W-:-:S03]  /*0f40*/  FSETP.NEU.AND P0, PT, R5, RZ, PT ;  /* 0x000000ff0500720b */ /* 0x000fc60003f0d000 */
[----:B------:R-:W-:Y:S01]  /*0f50*/  FMUL R9, R6, R9 ;  /* 0x0000000906097220 */ /* 0x000fe20000400000 */
[----:B------:R-:W-:Y:S01]  /*0f60*/  FFMA R14, R13, R27, R14 ;  /* 0x0000001b0d0e7223 */ /* 0x000fe2000000000e */
[----:B---3--:R-:W-:Y:S01]  /*0f70*/  FADD R6, R5, R12 ;  /* 0x0000000c05067221 */ /* 0x008fe20000000000 */
[----:B------:R-:W-:Y:S01]  /*0f80*/  FSEL R13, R7, RZ, P0 ;  /* 0x000000ff070d7208 */ /* 0x000fe20000000000 */
[----:B-----5:R-:W-:-:S03]  /*0f90*/  FADD R21, -R10, R21 ;  /* 0x000000150a157221 */ /* 0x020fc60000000100 */
[----:B------:R-:W-:Y:S01]  /*0fa0*/  FSETP.GEU.AND P6, PT, |R6|, 1.175494350822287508e-38, PT ;  /* 0x008000000600780b */ /* 0x000fe20003fce200 */
[C---:B------:R-:W-:Y:S01]  /*0fb0*/  FFMA R10, R21.reuse, R13, R10 ;  /* 0x0000000d150a7223 */ /* 0x040fe2000000000a */
[----:B------:R-:W-:Y:S01]  /*0fc0*/  FMUL R21, R21, R21 ;  /* 0x0000001515157220 */ /* 0x000fe20000400000 */
[----:B-1----:R-:W-:Y:S01]  /*0fd0*/  FADD R7, R4, R11 ;  /* 0x0000000b04077221 */ /* 0x002fe20000000000 */
[C---:B------:R-:W-:Y:S01]  /*0fe0*/  FMUL R25, R6.reuse, 0.25 ;  /* 0x3e80000006197820 */ /* 0x040fe20000400000 */
[----:B------:R-:W-:Y:S01]  /*0ff0*/  FSETP.GT.AND P4, PT, |R6|, 8.50705917302346158658e+37, PT ;  /* 0x7e8000000600780b */ /* 0x000fe20003f84200 */
[----:B------:R-:W-:Y:S01]  /*1000*/  FMUL R21, R8, R21 ;  /* 0x0000001508157220 */ /* 0x000fe20000400000 */
[----:B------:R-:W-:Y:S01]  /*1010*/  FFMA R9, R27, R9, R26 ;  /* 0x000000091b097223 */ /* 0x000fe2000000001a */
[----:B------:R-:W-:Y:S01]  /*1020*/  FMUL R8, R7, 0.25 ;  /* 0x3e80000007087820 */ /* 0x000fe20000400000 */
[----:B------:R-:W-:Y:S01]  /*1030*/  FSEL R27, R25, R6, P4 ;  /* 0x00000006191b7208 */ /* 0x000fe20002000000 */
[----:B0-----:R-:W-:Y:S01]  /*1040*/  FADD R24, R15, R24 ;  /* 0x000000180f187221 */ /* 0x001fe20000000000 */
[----:B------:R-:W-:-:S02]  /*1050*/  FSETP.GT.AND P0, PT, |R7|, 8.50705917302346158658e+37, PT ;  /* 0x7e8000000700780b */ /* 0x000fc40003f04200 */
[----:B------:R-:W-:Y:S01]  /*1060*/  FSETP.GEU.AND P5, PT, |R7|, 1.175494350822287508e-38, PT ;  /* 0x008000000700780b */ /* 0x000fe20003fae200 */
[----:B------:R-:W-:Y:S01]  /*1070*/  @!P6 FMUL R27, R27, 16777216 ;  /* 0x4b8000001b1be820 */ /* 0x000fe20000400000 */
[----:B------:R-:W-:Y:S01]  /*1080*/  FSEL R26, R8, R7, P0 ;  /* 0x00000007081a7208 */ /* 0x000fe20000000000 */
[----:B------:R-:W-:Y:S01]  /*1090*/  FFMA R8, R13, R21, R24 ;  /* 0x000000150d087223 */ /* 0x000fe20000000018 */
[----:B------:R-:W0:Y:S03]  /*10a0*/  SHFL.BFLY PT, R25, R10, 0x4, 0x1f ;  /* 0x0c801f000a197f89 */ /* 0x000e2600000e0000 */
[----:B------:R-:W1:Y:S01]  /*10b0*/  MUFU.RCP R27, R27 ;  /* 0x0000001b001b7308 */ /* 0x000e620000001000 */
[----:B------:R-:W2:Y:S01]  /*10c0*/  SHFL.BFLY PT, R21, R8, 0x4, 0x1f ;  /* 0x0c801f0008157f89 */ /* 0x000ea200000e0000 */
[----:B------:R-:W-:-:S04]  /*10d0*/  @P4 FMUL R12, R12, 0.25 ;  /* 0x3e8000000c0c4820 */ /* 0x000fc80000400000 */
[----:B------:R-:W-:Y:S01]  /*10e0*/  @!P5 FMUL R26, R26, 16777216 ;  /* 0x4b8000001a1ad820 */ /* 0x000fe20000400000 */
[----:B------:R-:W-:Y:S01]  /*10f0*/  @!P6 FMUL R12, R12, 16777216 ;  /* 0x4b8000000c0ce820 */ /* 0x000fe20000400000 */
[----:B------:R-:W3:Y:S04]  /*1100*/  SHFL.BFLY PT, R13, R6, 0x2, 0x1f ;  /* 0x0c401f00060d7f89 */ /* 0x000ee800000e0000 */
[----:B------:R-:W4:Y:S01]  /*1110*/  MUFU.RCP R26, R26 ;  /* 0x0000001a001a7308 */ /* 0x000f220000001000 */
[----:B-1----:R-:W-:Y:S02]  /*1120*/  FMUL R24, R27, R12 ;  /* 0x0000000c1b187220 */ /* 0x002fe40000400000 */
[----:B------:R-:W1:Y:S01]  /*1130*/  SHFL.BFLY PT, R12, R9, 0x2, 0x1f ;  /* 0x0c401f00090c7f89 */ /* 0x000e6200000e0000 */
[----:B------:R-:W-:Y:S01]  /*1140*/  @P0 FMUL R11, R11, 0.25 ;  /* 0x3e8000000b0b0820 */ /* 0x000fe20000400000 */
[----:B0-----:R-:W-:-:S03]  /*1150*/  FADD R27, -R10, R25 ;  /* 0x000000190a1b7221 */ /* 0x001fc60000000100 */
[----:B------:R-:W-:Y:S01]  /*1160*/  @!P5 FMUL R11, R11, 16777216 ;  /* 0x4b8000000b0bd820 */ /* 0x000fe20000400000 */
[----:B------:R-:W0:Y:S01]  /*1170*/  SHFL.BFLY PT, R15, R14, 0x2, 0x1f ;  /* 0x0c401f000e0f7f89 */ /* 0x000e2200000e0000 */
[----:B--2---:R-:W-:Y:S01]  /*1180*/  FADD R25, R8, R21 ;  /* 0x0000001508197221 */ /* 0x004fe20000000000 */
[----:B------:R-:W-:Y:S01]  /*1190*/  FMUL R8, R27, R27 ;  /* 0x0000001b1b087220 */ /* 0x000fe20000400000 */
[----:B----4-:R-:W-:-:S03]  /*11a0*/  FMUL R11, R26, R11 ;  /* 0x0000000b1a0b7220 */ /* 0x010fc60000400000 */
[----:B------:R-:W-:Y:S02]  /*11b0*/  FMUL R26, R5, R8 ;  /* 0x00000008051a7220 */ /* 0x000fe40000400000 */
[----:B------:R-:W2:Y:S01]  /*11c0*/  SHFL.BFLY PT, R8, R7, 0x1, 0x1f ;  /* 0x0c201f0007087f89 */ /* 0x000ea200000e0000 */
[C---:B------:R-:W-:Y:S01]  /*11d0*/  FSETP.NEU.AND P0, PT, R6.reuse, RZ, PT ;  /* 0x000000ff0600720b */ /* 0x040fe20003f0d000 */
[----:B---3--:R-:W-:-:S03]  /*11e0*/  FADD R5, R6, R13 ;  /* 0x0000000d06057221 */ /* 0x008fc60000000000 */
[----:B------:R-:W-:Y:S01]  /*11f0*/  FSEL R24, R24, RZ, P0 ;  /* 0x000000ff18187208 */ /* 0x000fe20000000000 */
[----:B-1----:R-:W-:-:S04]  /*1200*/  FADD R9, R9, R12 ;  /* 0x0000000c09097221 */ /* 0x002fc80000000000 */
[----:B------:R-:W-:Y:S01]  /*1210*/  FFMA R21, R27, R24, R10 ;  /* 0x000000181b157223 */ /* 0x000fe2000000000a */
[----:B------:R-:W-:Y:S01]  /*1220*/  FFMA R12, R24, R26, R25 ;  /* 0x0000001a180c7223 */ /* 0x000fe20000000019 */
[C---:B------:R-:W-:Y:S01]  /*1230*/  FMUL R24, R5.reuse, 0.25 ;  /* 0x3e80000005187820 */ /* 0x040fe20000400000 */
[----:B------:R-:W-:Y:S01]  /*1240*/  FSETP.GT.AND P0, PT, |R5|, 8.50705917302346158658e+37, PT ;  /* 0x7e8000000500780b */ /* 0x000fe20003f04200 */
[----:B------:R-:W1:Y:S01]  /*1250*/  SHFL.BFLY PT, R10, R5, 0x1, 0x1f ;  /* 0x0c201f00050a7f89 */ /* 0x000e6200000e0000 */
[----:B------:R-:W-:Y:S02]  /*1260*/  FSETP.NEU.AND P5, PT, R7, RZ, PT ;  /* 0x000000ff0700720b */ /* 0x000fe40003fad000 */
[----:B------:R-:W-:Y:S02]  /*1270*/  FSETP.GEU.AND P4, PT, |R5|, 1.175494350822287508e-38, PT ;  /* 0x008000000500780b */ /* 0x000fe40003f8e200 */
[----:B------:R-:W-:Y:S01]  /*1280*/  FSEL R27, R24, R5, P0 ;  /* 0x00000005181b7208 */ /* 0x000fe20000000000 */
[----:B0-----:R-:W-:Y:S01]  /*1290*/  FADD R15, -R14, R15 ;  /* 0x0000000f0e0f7221 */ /* 0x001fe20000000100 */
[----:B------:R-:W-:-:S03]  /*12a0*/  FSEL R24, R11, RZ, P5 ;  /* 0x000000ff0b187208 */ /* 0x000fc60002800000 */
[C---:B------:R-:W-:Y:S02]  /*12b0*/  FMUL R11, R15.reuse, R15 ;  /* 0x0000000f0f0b7220 */ /* 0x040fe40000400000 */
[----:B------:R-:W-:Y:S01]  /*12c0*/  FFMA R14, R15, R24, R14 ;  /* 0x000000180f0e7223 */ /* 0x000fe2000000000e */
[----:B--2---:R-:W-:Y:S01]  /*12d0*/  FADD R15, R7, R8 ;  /* 0x00000008070f7221 */ /* 0x004fe20000000000 */
[----:B------:R-:W0:Y:S02]  /*12e0*/  SHFL.BFLY PT, R26, R21, 0x2, 0x1f ;  /* 0x0c401f00151a7f89 */ /* 0x000e2400000e0000 */
[----:B------:R-:W-:Y:S02]  /*12f0*/  @!P4 FMUL R27, R27, 16777216 ;  /* 0x4b8000001b1bc820 */ /* 0x000fe40000400000 */
[----:B------:R-:W-:Y:S01]  /*1300*/  FSETP.GT.AND P5, PT, |R15|, 8.50705917302346158658e+37, PT ;  /* 0x7e8000000f00780b */ /* 0x000fe20003fa4200 */
[----:B------:R-:W-:Y:S01]  /*1310*/  FMUL R4, R4, R11 ;  /* 0x0000000b04047220 */ /* 0x000fe20000400000 */
[----:B------:R-:W-:Y:S01]  /*1320*/  @P0 FMUL R13, R13, 0.25 ;  /* 0x3e8000000d0d0820 */ /* 0x000fe20000400000 */
[----:B------:R-:W2:Y:S01]  /*1330*/  MUFU.RCP R28, R27 ;  /* 0x0000001b001c7308 */ /* 0x000ea20000001000 */
[----:B------:R-:W3:Y:S01]  /*1340*/  SHFL.BFLY PT, R11, R12, 0x2, 0x1f ;  /* 0x0c401f000c0b7f89 */ /* 0x000ee200000e0000 */
[----:B------:R-:W-:Y:S01]  /*1350*/  FSETP.GEU.AND P0, PT, |R15|, 1.175494350822287508e-38, PT ;  /* 0x008000000f00780b */ /* 0x000fe20003f0e200 */
[----:B-1----:R-:W-:Y:S01]  /*1360*/  FADD R25, R5, R10 ;  /* 0x0000000a05197221 */ /* 0x002fe20000000000 */
[----:B------:R-:W-:Y:S01]  /*1370*/  @!P4 FMUL R13, R13, 16777216 ;  /* 0x4b8000000d0dc820 */ /* 0x000fe20000400000 */
[----:B------:R-:W-:-:S05]  /*1380*/  FSETP.NEU.AND P4, PT, R15, RZ, PT ;  /* 0x000000ff0f00720b */ /* 0x000fca0003f8d000 */
[----:B------:R-:W-:Y:S01]  /*1390*/  @P5 FMUL R15, R15, 0.25 ;  /* 0x3e8000000f0f5820 */ /* 0x000fe20000400000 */
[----:B------:R-:W-:Y:S01]  /*13a0*/  @P5 FMUL R8, R8, 0.25 ;  /* 0x3e80000008085820 */ /* 0x000fe20000400000 */
[----:B------:R-:W-:Y:S01]  /*13b0*/  FSETP.GT.AND P5, PT, |R25|, 8.50705917302346158658e+37, PT ;  /* 0x7e8000001900780b */ /* 0x000fe20003fa4200 */
[----:B------:R-:W-:Y:S02]  /*13c0*/  FFMA R4, R24, R4, R9 ;  /* 0x0000000418047223 */ /* 0x000fe40000000009 */
[----:B------:R-:W-:Y:S01]  /*13d0*/  @!P0 FMUL R15, R15, 16777216 ;  /* 0x4b8000000f0f8820 */ /* 0x000fe20000400000 */
[----:B------:R-:W-:Y:S01]  /*13e0*/  @!P0 FMUL R8, R8, 16777216 ;  /* 0x4b80000008088820 */ /* 0x000fe20000400000 */
[----:B------:R-:W-:Y:S01]  /*13f0*/  FSETP.GEU.AND P0, PT, |R25|, 1.175494350822287508e-38, PT ;  /* 0x008000001900780b */ /* 0x000fe20003f0e200 */
[----:B--2---:R-:W-:Y:S01]  /*1400*/  FMUL R24, R28, R13 ;  /* 0x0000000d1c187220 */ /* 0x004fe20000400000 */
[----:B------:R-:W-:Y:S01]  /*1410*/  FSETP.NEU.AND P6, PT, R5, RZ, PT ;  /* 0x000000ff0500720b */ /* 0x000fe20003fcd000 */
[----:B------:R-:W1:Y:S01]  /*1420*/  SHFL.BFLY PT, R9, R14, 0x1, 0x1f ;  /* 0x0c201f000e097f89 */ /* 0x000e6200000e0000 */
[----:B0-----:R-:W-:-:S02]  /*1430*/  FADD R26, -R21, R26 ;  /* 0x0000001a151a7221 */ /* 0x001fc40000000100 */
[----:B------:R-:W-:Y:S02]  /*1440*/  FSEL R24, R24, RZ, P6 ;  /* 0x000000ff18187208 */ /* 0x000fe40003000000 */
[C---:B------:R-:W-:Y:S01]  /*1450*/  FSETP.NEU.AND P6, PT, R25.reuse, RZ, PT ;  /* 0x000000ff1900720b */ /* 0x040fe20003fcd000 */
[----:B------:R-:W-:Y:S01]  /*1460*/  @P5 FMUL R25, R25, 0.25 ;  /* 0x3e80000019195820 */ /* 0x000fe20000400000 */
[----:B---3--:R-:W-:Y:S01]  /*1470*/  FADD R13, R12, R11 ;  /* 0x0000000b0c0d7221 */ /* 0x008fe20000000000 */
[----:B------:R-:W0:Y:S01]  /*1480*/  MUFU.RCP R15, R15 ;  /* 0x0000000f000f7308 */ /* 0x000e220000001000 */
[C---:B------:R-:W-:Y:S01]  /*1490*/  FFMA R21, R26.reuse, R24, R21 ;  /* 0x000000181a157223 */ /* 0x040fe20000000015 */
[----:B------:R-:W-:Y:S01]  /*14a0*/  FMUL R11, R26, R26 ;  /* 0x0000001a1a0b7220 */ /* 0x000fe20000400000 */
[----:B------:R-:W-:Y:S01]  /*14b0*/  @!P0 FMUL R25, R25, 16777216 ;  /* 0x4b80000019198820 */ /* 0x000fe20000400000 */
[----:B------:R-:W2:Y:S02]  /*14c0*/  S2UR UR5, SR_CgaCtaId ;  /* 0x00000000000579c3 */ /* 0x000ea40000008800 */
[----:B------:R-:W-:-:S02]  /*14d0*/  FMUL R12, R6, R11 ;  /* 0x0000000b060c7220 */ /* 0x000fc40000400000 */
[----:B------:R-:W3:Y:S01]  /*14e0*/  SHFL.BFLY PT, R6, R21, 0x1, 0x1f ;  /* 0x0c201f0015067f89 */ /* 0x000ee200000e0000 */
[----:B------:R-:W4:Y:S01]  /*14f0*/  MUFU.RCP R25, R25 ;  /* 0x0000001900197308 */ /* 0x000f220000001000 */
[----:B------:R-:W-:Y:S01]  /*1500*/  @P5 FMUL R10, R10, 0.25 ;  /* 0x3e8000000a0a5820 */ /* 0x000fe20000400000 */
[----:B0-----:R-:W-:Y:S01]  /*1510*/  FMUL R8, R15, R8 ;  /* 0x000000080f087220 */ /* 0x001fe20000400000 */
[----:B-1----:R-:W-:Y:S02]  /*1520*/  FADD R15, -R14, R9 ;  /* 0x000000090e0f7221 */ /* 0x002fe40000000100 */
[----:B------:R-:W-:Y:S02]  /*1530*/  @!P0 FMUL R10, R10, 16777216 ;  /* 0x4b8000000a0a8820 */ /* 0x000fe40000400000 */
[----:B------:R-:W-:Y:S01]  /*1540*/  FSEL R9, R8, RZ, P4 ;  /* 0x000000ff08097208 */ /* 0x000fe20002000000 */
[----:B------:R-:W-:Y:S01]  /*1550*/  FFMA R12, R24, R12, R13 ;  /* 0x0000000c180c7223 */ /* 0x000fe2000000000d */
[----:B------:R-:W-:Y:S01]  /*1560*/  UMOV UR4, 0x400 ;  /* 0x0000040000047882 */ /* 0x000fe20000000000 */
[----:B----4-:R-:W-:-:S02]  /*1570*/  FMUL R10, R25, R10 ;  /* 0x0000000a190a7220 */ /* 0x010fc40000400000 */
[----:B------:R-:W-:Y:S01]  /*1580*/  FFMA R24, R15, R9, R14 ;  /* 0x000000090f187223 */ /* 0x000fe2000000000e */
[----:B------:R-:W-:Y:S01]  /*1590*/  SHF.R.U32.HI R14, RZ, 0x5, R20 ;  /* 0x00000005ff0e7819 */ /* 0x000fe20000011614 */
[----:B--2---:R-:W-:Y:S01]  /*15a0*/  UPRMT UR4, UR5, 0x654, UR4 ;  /* 0x0000065405047896 */ /* 0x004fe20008000004 */
[----:B------:R-:W-:Y:S02]  /*15b0*/  FSEL R10, R10, RZ, P6 ;  /* 0x000000ff0a0a7208 */ /* 0x000fe40003000000 */
[----:B------:R-:W-:Y:S01]  /*15c0*/  SGXT.U32 R14, R14, 0x4 ;  /* 0x000000040e0e781a */ /* 0x000fe20000000000 */
[----:B---3--:R-:W-:Y:S01]  /*15d0*/  FADD R6, -R21, R6 ;  /* 0x0000000615067221 */ /* 0x008fe20000000100 */
[----:B------:R-:W0:Y:S02]  /*15e0*/  SHFL.BFLY PT, R13, R12, 0x1, 0x1f ;  /* 0x0c201f000c0d7f89 */ /* 0x000e2400000e0000 */
[----:B------:R-:W-:Y:S01]  /*15f0*/  LEA R14, R14, UR4, 0x2 ;  /* 0x000000040e0e7c11 */ /* 0x000fe2000f8e10ff */
[----:B------:R-:W-:-:S04]  /*1600*/  FFMA R25, R6, R10, R21 ;  /* 0x0000000a06197223 */ /* 0x000fc80000000015 */
[----:B------:R-:W-:Y:S04]  /*1610*/  STS [R14], R24 ;  /* 0x000000180e007388 */ /* 0x000fe80000000800 */
[----:B------:R-:W-:Y:S01]  /*1620*/  STS [R14+0x40], R25 ;  /* 0x000040190e007388 */ /* 0x000fe20000000800 */
[----:B------:R-:W-:Y:S01]  /*1630*/  FMUL R26, R15, R15 ;  /* 0x0000000f0f1a7220 */ /* 0x000fe20000400000 */
[----:B------:R-:W-:Y:S01]  /*1640*/  FMUL R8, R6, R6 ;  /* 0x0000000606087220 */ /* 0x000fe20000400000 */
[----:B------:R-:W-:Y:S01]  /*1650*/  LOP3.LUT R15, R20, 0x1f, RZ, 0xc0, !PT ;  /* 0x0000001f140f7812 */ /* 0x000fe200078ec0ff */
[----:B------:R-:W1:Y:S02]  /*1660*/  SHFL.BFLY PT, R11, R4, 0x1, 0x1f ;  /* 0x0c201f00040b7f89 */ /* 0x000e6400000e0000 */
[----:B------:R-:W-:Y:S01]  /*1670*/  FMUL R8, R5, R8 ;  /* 0x0000000805087220 */ /* 0x000fe20000400000 */
[----:B------:R-:W-:Y:S01]  /*1680*/  LEA R15, R15, UR4, 0x2 ;  /* 0x000000040f0f7c11 */ /* 0x000fe2000f8e10ff */
[----:B------:R-:W-:Y:S01]  /*1690*/  BAR.SYNC.DEFER_BLOCKING 0x0 ;  /* 0x0000000000007b1d */ /* 0x000fe20000010000 */
[----:B0-----:R-:W-:-:S04]  /*16a0*/  FADD R13, R12, R13 ;  /* 0x0000000d0c0d7221 */ /* 0x001fc80000000000 */
[----:B------:R-:W-:Y:S02]  /*16b0*/  FFMA R27, R10, R8, R13 ;  /* 0x000000080a1b7223 */ /* 0x000fe4000000000d */
[----:B------:R-:W-:Y:S01]  /*16c0*/  LDS R10, [R15] ;  /* 0x000000000f0a7984 */ /* 0x000fe20000000800 */
[----:B------:R-:W-:Y:S01]  /*16d0*/  FMUL R26, R7, R26 ;  /* 0x0000001a071a7220 */ /* 0x000fe20000400000 */
[----:B-1----:R-:W-:Y:S01]  /*16e0*/  FADD R4, R4, R11 ;  /* 0x0000000b04047221 */ /* 0x002fe20000000000 */
[----:B------:R-:W-:Y:S01]  /*16f0*/  SHF.R.S32.HI R8, RZ, 0x1a, R19 ;  /* 0x0000001aff087819 */ /* 0x000fe20000011413 */
[----:B------:R-:W-:Y:S02]  /*1700*/  BAR.SYNC.DEFER_BLOCKING 0x0 ;  /* 0x0000000000007b1d */ /* 0x000fe40000010000 */
[----:B------:R-:W-:Y:S01]  /*1710*/  FFMA R26, R9, R26, R4 ;  /* 0x0000001a091a7223 */ /* 0x000fe20000000004 */
[----:B------:R-:W-:Y:S02]  /*1720*/  SGXT R8, R8, 0x1 ;  /* 0x000000010808781a */ /* 0x000fe40000000200 */
[----:B------:R-:W-:-:S03]  /*1730*/  LOP3.LUT R7, R3, 0x1f, R20, 0xf8, !PT ;  /* 0x0000001f03077812 */ /* 0x000fc600078ef814 */
[----:B------:R-:W0:Y:S08]  /*1740*/  LDC.64 R4, c[0x0][0x230] ;  /* 0x00008c00ff047b82 */ /* 0x000e300000000a00 */
[----:B------:R-:W1:Y:S01]  /*1750*/  LDC.64 R12, c[0x0][0x238] ;  /* 0x00008e00ff0c7b82 */ /* 0x000e620000000a00 */
[----:B------:R-:W-:Y:S04]  /*1760*/  STS [R14], R26 ;  /* 0x0000001a0e007388 */ /* 0x000fe80000000800 */
[----:B------:R2:W-:Y:S03]  /*1770*/  STS [R14+0x40], R27 ;  /* 0x0000401b0e007388 */ /* 0x0005e60000000800 */
[----:B------:R-:W-:Y:S01]  /*1780*/  BAR.SYNC.DEFER_BLOCKING 0x0 ;  /* 0x0000000000007b1d */ /* 0x000fe20000010000 */
[----:B------:R-:W-:-:S04]  /*1790*/  LEA.HI R3, R8, R7, RZ, 0x4 ;  /* 0x0000000708037211 */ /* 0x000fc800078f20ff */
[----:B------:R-:W-:Y:S01]  /*17a0*/  SHF.R.S32.HI R9, RZ, 0x4, R3 ;  /* 0x00000004ff097819 */ /* 0x000fe20000011403 */
[----:B------:R-:W3:Y:S03]  /*17b0*/  LDS R6, [R15] ;  /* 0x000000000f067984 */ /* 0x000ee60000000800 */
[----:B------:R-:W-:Y:S02]  /*17c0*/  LEA.HI R11, R9, R9, RZ, 0x4 ;  /* 0x00000009090b7211 */ /* 0x000fe400078f20ff */
[----:B------:R-:W-:Y:S02]  /*17d0*/  LOP3.LUT R28, R3, 0xffffff0, RZ, 0xc0, !PT ;  /* 0x0ffffff0031c7812 */ /* 0x000fe400078ec0ff */
[----:B--2---:R-:W-:Y:S02]  /*17e0*/  LOP3.LUT R14, R11, 0xfffffff0, RZ, 0xc0, !PT ;  /* 0xfffffff00b0e7812 */ /* 0x004fe400078ec0ff */
[----:B------:R-:W-:-:S02]  /*17f0*/  IADD3 R3, R7, -R28, RZ ;  /* 0x8000001c07037210 */ /* 0x000fc40007ffe0ff */
[----:B------:R-:W-:Y:S01]  /*1800*/  IADD3 R14, R9, -R14, RZ ;  /* 0x8000000e090e7210 */ /* 0x000fe20007ffe0ff */
[----:B------:R-:W2:Y:S03]  /*1810*/  LDC.64 R28, c[0x0][0x220] ;  /* 0x00008800ff1c7b82 */ /* 0x000ea60000000a00 */
[----:B------:R-:W-:Y:S01]  /*1820*/  LEA R14, R3, R14, 0x4 ;  /* 0x0000000e030e7211 */ /* 0x000fe200078e20ff */
[----:B------:R-:W-:Y:S01]  /*1830*/  HFMA2.MMA R3, -RZ, RZ, 1.041015625, -0.052093505859375 ;  /* 0x3c2aaaabff037435 */ /* 0x000fe200000001ff */
[----:B------:R-:W-:Y:S02]  /*1840*/  LEA.HI R8, R8, R7, RZ, 0x8 ;  /* 0x0000000708087211 */ /* 0x000fe400078f40ff */
[----:B------:R-:W-:Y:S02]  /*1850*/  LOP3.LUT P0, RZ, R20, 0x1e0, RZ, 0xc0, !PT ;  /* 0x000001e014ff7812 */ /* 0x000fe4000780c0ff */
[----:B------:R-:W-:Y:S01]  /*1860*/  LOP3.LUT R9, R8, 0xffffff00, RZ, 0xc0, !PT ;  /* 0xffffff0008097812 */ /* 0x000fe200078ec0ff */
[----:B------:R-:W4:Y:S01]  /*1870*/  LDC.64 R20, c[0x0][0x228] ;  /* 0x00008a00ff147b82 */ /* 0x000f220000000a00 */
[----:B------:R-:W-:-:S02]  /*1880*/  ISETP.LT.AND P0, PT, R7, 0x400, !P0 ;  /* 0x000004000700780c */ /* 0x000fc40004701270 */
[----:B------:R-:W-:Y:S01]  /*1890*/  IADD3 R9, R14, R9, RZ ;  /* 0x000000090e097210 */ /* 0x000fe20007ffe0ff */
[----:B---3--:R-:W-:-:S04]  /*18a0*/  FFMA R8, R6, R3, 9.9999999747524270788e-07 ;  /* 0x358637bd06087423 */ /* 0x008fc80000000003 */
[----:B------:R-:W3:Y:S01]  /*18b0*/  MUFU.RSQ R19, R8 ;  /* 0x0000000800137308 */ /* 0x000ee20000001400 */
[C---:B0-----:R-:W-:Y:S01]  /*18c0*/  IMAD.WIDE R14, R9.reuse, 0x4, R4 ;  /* 0x00000004090e7825 */ /* 0x041fe200078e0204 */
[----:B------:R-:W-:Y:S02]  /*18d0*/  CS2R R4, SRZ ;  /* 0x0000000000047805 */ /* 0x000fe4000001ff00 */
[----:B------:R-:W-:Y:S01]  /*18e0*/  CS2R R6, SRZ ;  /* 0x0000000000067805 */ /* 0x000fe2000001ff00 */
[----:B-1----:R-:W-:Y:S01]  /*18f0*/  IMAD.WIDE R12, R9, 0x4, R12 ;  /* 0x00000004090c7825 */ /* 0x002fe200078e020c */
[----:B------:R0:W-:Y:S04]  /*1900*/  @P0 STG.E desc[UR6][R14.64], R10 ;  /* 0x0000000a0e000986 */ /* 0x0001e8000c101906 */
[----:B---3--:R1:W-:Y:S04]  /*1910*/  @P0 STG.E desc[UR6][R12.64], R19 ;  /* 0x000000130c000986 */ /* 0x0083e8000c101906 */
[----:B------:R3:W5:Y:S01]  /*1920*/  @P2 LDG.E.EF.128 R4, desc[UR6][R22.64] ;  /* 0x0000000616042981 */ /* 0x000762000c0e1d00 */
[----:B------:R-:W-:-:S02]  /*1930*/  CS2R R8, SRZ ;  /* 0x0000000000087805 */ /* 0x000fc4000001ff00 */
[----:B0-----:R-:W-:Y:S02]  /*1940*/  CS2R R10, SRZ ;  /* 0x00000000000a7805 */ /* 0x001fe4000001ff00 */
[----:B------:R-:W-:Y:S01]  /*1950*/  CS2R R14, SRZ ;  /* 0x00000000000e7805 */ /* 0x000fe2000001ff00 */
[----:B--2---:R-:W-:Y:S01]  /*1960*/  IMAD.WIDE.U32 R28, R18, 0x4, R28 ;  /* 0x00000004121c7825 */ /* 0x004fe200078e001c */
[----:B-1----:R-:W-:-:S03]  /*1970*/  CS2R R12, SRZ ;  /* 0x00000000000c7805 */ /* 0x002fc6000001ff00 */
[----:B----4-:R-:W-:Y:S01]  /*1980*/  IMAD.WIDE.U32 R18, R18, 0x4, R20 ;  /* 0x0000000412127825 */ /* 0x010fe200078e0014 */
[----:B------:R-:W-:Y:S02]  /*1990*/  CS2R R20, SRZ ;  /* 0x0000000000147805 */ /* 0x000fe4000001ff00 */
[----:B---3--:R-:W-:Y:S01]  /*19a0*/  CS2R R22, SRZ ;  /* 0x0000000000167805 */ /* 0x008fe2000001ff00 */
[----:B------:R5:W2:Y:S04]  /*19b0*/  @P1 LDG.E.EF.128 R8, desc[UR6][R16.64] ;  /* 0x0000000610081981 */ /* 0x000aa8000c0e1d00 */
[----:B------:R0:W3:Y:S04]  /*19c0*/  @!P3 LDG.E.EL.128 R12, desc[UR6][R28.64] ;  /* 0x000000061c0cb981 */ /* 0x0000e8000c2e1d00 */
[----:B------:R1:W4:Y:S01]  /*19d0*/  @!P3 LDG.E.EL.128 R20, desc[UR6][R18.64] ;  /* 0x000000061214b981 */ /* 0x000322000c2e1d00 */
[-C--:B------:R-:W-:Y:S01]  /*19e0*/  FFMA R26, R26, R3.reuse, 9.9999999747524270788e-07 ;  /* 0x358637bd1a1a7423 */ /* 0x080fe20000000003 */
[----:B------:R-:W-:-:S03]  /*19f0*/  FFMA R27, R27, R3, 9.9999999747524270788e-07 ;  /* 0x358637bd1b1b7423 */ /* 0x000fc60000000003 */
[----:B------:R-:W1:Y:S01]  /*1a00*/  MUFU.RSQ R3, R26 ;  /* 0x0000001a00037308 */ /* 0x000e620000001400 */
[----:B-----5:R-:W-:Y:S02]  /*1a10*/  SEL R17, R4, RZ, P2 ;  /* 0x000000ff04117207 */ /* 0x020fe40001000000 */
[----:B------:R-:W-:Y:S02]  /*1a20*/  SEL R4, R6, RZ, P2 ;  /* 0x000000ff06047207 */ /* 0x000fe40001000000 */
[----:B------:R-:W-:Y:S02]  /*1a30*/  SEL R16, R7, RZ, P2 ;  /* 0x000000ff07107207 */ /* 0x000fe40001000000 */
[----:B------:R-:W5:Y:S01]  /*1a40*/  LDC.64 R6, c[0x0][0x240] ;  /* 0x00009000ff067b82 */ /* 0x000f620000000a00 */
[----:B------:R-:W-:Y:S01]  /*1a50*/  SEL R5, R5, RZ, P2 ;  /* 0x000000ff05057207 */ /* 0x000fe20001000000 */
[----:B0-----:R-:W-:-:S04]  /*1a60*/  FADD R29, -R24, R17 ;  /* 0x00000011181d7221 */ /* 0x001fc80000000100 */
[----:B------:R-:W-:Y:S02]  /*1a70*/  FADD R17, -R24, R5 ;  /* 0x0000000518117221 */ /* 0x000fe40000000100 */
[----:B------:R-:W0:Y:S01]  /*1a80*/  MUFU.RSQ R5, R27 ;  /* 0x0000001b00057308 */ /* 0x000e220000001400 */
[----:B--2---:R-:W-:Y:S01]  /*1a90*/  SEL R8, R8, RZ, P1 ;  /* 0x000000ff08087207 */ /* 0x004fe20000800000 */
[C---:B------:R-:W-:Y:S01]  /*1aa0*/  FADD R4, -R24.reuse, R4 ;  /* 0x0000000418047221 */ /* 0x040fe20000000100 */
[----:B-1----:R-:W-:Y:S01]  /*1ab0*/  FMUL R18, R3, R17 ;  /* 0x0000001103127220 */ /* 0x002fe20000400000 */
[----:B------:R-:W-:Y:S01]  /*1ac0*/  FADD R24, -R24, R16 ;  /* 0x0000001018187221 */ /* 0x000fe20000000100 */
[----:B---3--:R-:W-:Y:S01]  /*1ad0*/  SEL R17, R14, RZ, !P3 ;  /* 0x000000ff0e117207 */ /* 0x008fe20005800000 */
[----:B------:R-:W-:Y:S01]  /*1ae0*/  FADD R8, -R25, R8 ;  /* 0x0000000819087221 */ /* 0x000fe20000000100 */
[----:B------:R-:W-:Y:S02]  /*1af0*/  SEL R16, R9, RZ, P1 ;  /* 0x000000ff09107207 */ /* 0x000fe40000800000 */
[----:B------:R-:W-:Y:S01]  /*1b00*/  SEL R14, R15, RZ, !P3 ;  /* 0x000000ff0f0e7207 */ /* 0x000fe20005800000 */
[----:B------:R-:W-:Y:S01]  /*1b10*/  FMUL R9, R3, R29 ;  /* 0x0000001d03097220 */ /* 0x000fe20000400000 */
[----:B------:R-:W-:-:S02]  /*1b20*/  SEL R26, R10, RZ, P1 ;  /* 0x000000ff0a1a7207 */ /* 0x000fc40000800000 */
[----:B------:R-:W-:Y:S02]  /*1b30*/  SEL R28, R11, RZ, P1 ;  /* 0x000000ff0b1c7207 */ /* 0x000fe40000800000 */
[----:B------:R-:W-:Y:S02]  /*1b40*/  SEL R12, R12, RZ, !P3 ;  /* 0x000000ff0c0c7207 */ /* 0x000fe40005800000 */
[----:B----4-:R-:W-:Y:S01]  /*1b50*/  SEL R15, R20, RZ, !P3 ;  /* 0x000000ff140f7207 */ /* 0x010fe20005800000 */
[----:B------:R-:W-:Y:S01]  /*1b60*/  FMUL R10, R3, R4 ;  /* 0x00000004030a7220 */ /* 0x000fe20000400000 */
[----:B------:R-:W-:Y:S01]  /*1b70*/  SEL R13, R13, RZ, !P3 ;  /* 0x000000ff0d0d7207 */ /* 0x000fe20005800000 */
[----:B------:R-:W-:Y:S01]  /*1b80*/  FMUL R11, R3, R24 ;  /* 0x00000018030b7220 */ /* 0x000fe20000400000 */
[----:B------:R-:W-:Y:S02]  /*1b90*/  SEL R20, R21, RZ, !P3 ;  /* 0x000000ff15147207 */ /* 0x000fe40005800000 */
[----:B------:R-:W-:-:S02]  /*1ba0*/  SEL R22, R22, RZ, !P3 ;  /* 0x000000ff16167207 */ /* 0x000fc40005800000 */
[----:B------:R-:W-:Y:S01]  /*1bb0*/  SEL R23, R23, RZ, !P3 ;  /* 0x000000ff17177207 */ /* 0x000fe20005800000 */
[----:B------:R-:W-:Y:S01]  /*1bc0*/  FADD R4, -R25, R16 ;  /* 0x0000001019047221 */ /* 0x000fe20000000100 */
[----:B0-----:R-:W-:Y:S01]  /*1bd0*/  FMUL R19, R5, R8 ;  /* 0x0000000805137220 */ /* 0x001fe20000400000 */
[C---:B------:R-:W-:Y:S01]  /*1be0*/  FADD R3, -R25.reuse, R26 ;  /* 0x0000001a19037221 */ /* 0x040fe20000000100 */
[----:B------:R-:W-:Y:S01]  /*1bf0*/  FADD R16, -R25, R28 ;  /* 0x0000001c19107221 */ /* 0x000fe20000000100 */
[----:B------:R-:W-:Y:S01]  /*1c00*/  FFMA R8, R12, R9, R15 ;  /* 0x000000090c087223 */ /* 0x000fe2000000000f */
[----:B-----5:R-:W-:-:S04]  /*1c10*/  IMAD.WIDE R24, R2, 0x4, R6 ;  /* 0x0000000402187825 */ /* 0x020fc800078e0206 */
[----:B------:R-:W-:Y:S01]  /*1c20*/  FFMA R9, R13, R18, R20 ;  /* 0x000000120d097223 */ /* 0x000fe20000000014 */
[----:B------:R-:W-:Y:S01]  /*1c30*/  FFMA R10, R17, R10, R22 ;  /* 0x0000000a110a7223 */ /* 0x000fe20000000016 */
[----:B------:R-:W-:Y:S01]  /*1c40*/  FFMA R11, R14, R11, R23 ;  /* 0x0000000b0e0b7223 */ /* 0x000fe20000000017 */
[C---:B------:R-:W-:Y:S01]  /*1c50*/  FMUL R18, R5.reuse, R4 ;  /* 0x0000000405127220 */ /* 0x040fe20000400000 */
[C---:B------:R-:W-:Y:S01]  /*1c60*/  FMUL R21, R5.reuse, R3 ;  /* 0x0000000305157220 */ /* 0x040fe20000400000 */
[----:B------:R-:W-:Y:S02]  /*1c70*/  FMUL R16, R5, R16 ;  /* 0x0000001005107220 */ /* 0x000fe40000400000 */
[----:B------:R0:W-:Y:S01]  /*1c80*/  @P2 STG.E.128 desc[UR6][R24.64], R8 ;  /* 0x0000000818002986 */ /* 0x0001e2000c101d06 */
[----:B------:R-:W-:-:S04]  /*1c90*/  IMAD.WIDE R2, R0, 0x4, R6 ;  /* 0x0000000400027825 */ /* 0x000fc800078e0206 */
[----:B------:R-:W-:Y:S01]  /*1ca0*/  FFMA R4, R12, R19, R15 ;  /* 0x000000130c047223 */ /* 0x000fe2000000000f */
[----:B------:R-:W-:Y:S01]  /*1cb0*/  FFMA R5, R13, R18, R20 ;  /* 0x000000120d057223 */ /* 0x000fe20000000014 */
[----:B------:R-:W-:Y:S01]  /*1cc0*/  FFMA R6, R17, R21, R22 ;  /* 0x0000001511067223 */ /* 0x000fe20000000016 */
[----:B------:R-:W-:Y:S01]  /*1cd0*/  FFMA R7, R14, R16, R23 ;  /* 0x000000100e077223 */ /* 0x000fe20000000017 */
[----:B0-----:R-:W-:Y:S06]  /*1ce0*/  @!P1 EXIT ;  /* 0x000000000000994d */ /* 0x001fec0003800000 */
[----:B------:R-:W-:Y:S01]  /*1cf0*/  STG.E.128 desc[UR6][R2.64], R4 ;  /* 0x0000000402007986 */ /* 0x000fe2000c101d06 */
[----:B------:R-:W-:Y:S05]  /*1d00*/  EXIT ;  /* 0x000000000000794d */ /* 0x000fea0003800000 */
.L_x_0:
[----:B------:R-:W-:-:S00]  /*1d10*/  BRA `(.L_x_0) ;  /* 0xfffffffc00fc7947 */ /* 0x000fc0000383ffff */
[----:B------:R-:W-:-:S00]  /*1d20*/  NOP ;  /* 0x0000000000007918 */ /* 0x000fc00000000000 */
        /* <DEDUP_REMOVED lines=13> */
.L_x_1:


//--------------------- .nv.global.init           --------------------------
	.section	.nv.global.init,"aw",@progbits
.nv.global.init:
	.type		_$_str,@object
	.size		_$_str,(.L_0 - _$_str)
_$_str:
        /*0000*/ 	.byte	0x5f, 0x5f, 0x43, 0x55, 0x44, 0x41, 0x5f, 0x46, 0x54, 0x5a, 0x00
.L_0:


//--------------------- .nv.shared.triton_red_fused_convolution_native_layer_norm_6 --------------------------
	.section	.nv.shared.triton_red_fused_convolution_native_layer_norm_6,"aw",@nobits
	.sectionflags	@""
	.align	16
	.zero		1024


//--------------------- .nv.constant0.triton_red_fused_convolution_native_layer_norm_6 --------------------------
	.section	.nv.constant0.triton_red_fused_convolution_native_layer_norm_6,"a",@progbits
	.sectionflags	@""
	.align	4
.nv.constant0.triton_red_fused_convolution_native_layer_norm_6:
	.zero		592
